	.target	sm_100a

	.elftype	@"ET_EXEC"


//--------------------- .note.nv.tkinfo           --------------------------
	.section	.note.nv.tkinfo,"",@"SHT_NOTE"
	.sectionflags	@"SHF_NOTE_NV_TKINFO"
	.tkinfo
        /*0018*/ 	.word	0x00000002
        /*0030*/ 	.string	""
        /*0030*/ 	.string	"ptxas"
        /*0030*/ 	.string	"Cuda compilation tools, release 13.0, V13.0.88"
        /*0030*/ 	.string	"Build cuda_13.0.r13.0/compiler.36424714_0"
        /*0030*/ 	.string	"-arch sm_100a -m 64 "



//--------------------- .note.nv.cuinfo           --------------------------
	.section	.note.nv.cuinfo,"",@"SHT_NOTE"
	.sectionflags	@"SHF_NOTE_NV_CUINFO"
        /*0018*/ 	.short	0x0002
        /*001a*/ 	.short	0x0064
        /*001c*/ 	.short	0x0082
	.zero		2


//--------------------- .nv.info                  --------------------------
	.section	.nv.info,"",@"SHT_CUDA_INFO"
	.align	4


	//----- nvinfo : EIATTR_REGCOUNT
	.align		4
        /*0000*/ 	.byte	0x04, 0x2f
        /*0002*/ 	.short	(.L_19 - .L_18)
	.align		4
.L_18:
        /*0004*/ 	.word	index@(_ZN7cutlass13device_kernelINS_4gemm6kernel13GemmUniversalIN4cute5tupleIJiiiiEEENS1_10collective13CollectiveMmaINS1_35MainloopSm100TmaUmmaWarpSpecializedILi17ELi2ELi4ENS5_IJNS4_1CILi4EEENSA_ILi2EEENSA_ILi1EEEEEEEENS5_IJNSA_ILi64EEENSA_ILi128EEENSA_ILi32EEEEEENS_10bfloat16_tENS5_IJlSD_lEEESK_SL_NS4_8TiledMMAINS4_8MMA_AtomIJNS4_20SM100_MMA_F16BF16_SSISK_SK_fLi64ELi128ELNS4_4UMMA5MajorE0ELSQ_0ELNSP_7ScaleInE0ELSR_0EEEEEENS4_6LayoutINS5_IJSD_SD_SD_EEENS5_IJNSA_ILi0EEESW_SW_EEEEENS5_IJNS4_10UnderscoreESZ_SZ_EEEEENS4_23SM90_TMA_LOAD_MULTICASTENS4_14ComposedLayoutINS4_7SwizzleILi2ELi4ELi3EEENS4_18smem_ptr_flag_bitsILi16EEENSU_INS5_IJNSA_ILi8EEESI_EEENS5_IJSI_SD_EEEEEEEvNS4_8identityES12_S1C_vS1D_EENS_8epilogue10collective18CollectiveEpilogueINS1F_23Sm100TmaWarpSpecializedILi4ELi2ELi16ELb1ELb0EEEJSJ_NS5_IJNSU_ISG_SD_EENSU_ISI_SD_EEEEESK_SL_SK_SL_NS1F_6fusion15FusionCallbacksIS1J_NS1N_17LinearCombinationISK_fSK_fLNS_15FloatRoundStyleE2EEESJ_S1M_JEEENS4_5SM1004TMEM4LOAD26SM100_TMEM_LOAD_16dp256b4xENS4_13SM90_TMA_LOADES1C_NS4_17SM75_U32x4_LDSM_NENS4_14SM90_TMA_STOREES1C_NS4_17SM90_U32x4_STSM_NENS4_39AutoVectorizingCopyWithAssumedAlignmentILi128EEEEEEvvEEEEvNT_6ParamsE)
        /*0008*/ 	.word	0x00000044


	//----- nvinfo : EIATTR_FRAME_SIZE
	.align		4
.L_19:
        /*000c*/ 	.byte	0x04, 0x11
        /*000e*/ 	.short	(.L_21 - .L_20)
	.align		4
.L_20:
        /*0010*/ 	.word	index@($__internal_2_$__cuda_sm10x_tcgen05_guardrail_trap_unallocated_columns_being_dealloced)
        /*0014*/ 	.word	0x00000000


	//----- nvinfo : EIATTR_FRAME_SIZE
	.align		4
.L_21:
        /*0018*/ 	.byte	0x04, 0x11
        /*001a*/ 	.short	(.L_23 - .L_22)
	.align		4
.L_22:
        /*001c*/ 	.word	index@($__internal_1_$__cuda_sm10x_tcgen05_guardrail_trap_phase_invalid_during_alloc)
        /*0020*/ 	.word	0x00000000


	//----- nvinfo : EIATTR_FRAME_SIZE
	.align		4
.L_23:
        /*0024*/ 	.byte	0x04, 0x11
        /*0026*/ 	.short	(.L_25 - .L_24)
	.align		4
.L_24:
        /*0028*/ 	.word	index@($__internal_0_$__cuda_sm10x_tcgen05_guardrail_trap_col_being_dealloced_not_returned_by_alloc)
        /*002c*/ 	.word	0x00000000


	//----- nvinfo : EIATTR_FRAME_SIZE
	.align		4
.L_25:
        /*0030*/ 	.byte	0x04, 0x11
        /*0032*/ 	.short	(.L_27 - .L_26)
	.align		4
.L_26:
        /*0034*/ 	.word	index@(_ZN7cutlass13device_kernelINS_4gemm6kernel13GemmUniversalIN4cute5tupleIJiiiiEEENS1_10collective13CollectiveMmaINS1_35MainloopSm100TmaUmmaWarpSpecializedILi17ELi2ELi4ENS5_IJNS4_1CILi4EEENSA_ILi2EEENSA_ILi1EEEEEEEENS5_IJNSA_ILi64EEENSA_ILi128EEENSA_ILi32EEEEEENS_10bfloat16_tENS5_IJlSD_lEEESK_SL_NS4_8TiledMMAINS4_8MMA_AtomIJNS4_20SM100_MMA_F16BF16_SSISK_SK_fLi64ELi128ELNS4_4UMMA5MajorE0ELSQ_0ELNSP_7ScaleInE0ELSR_0EEEEEENS4_6LayoutINS5_IJSD_SD_SD_EEENS5_IJNSA_ILi0EEESW_SW_EEEEENS5_IJNS4_10UnderscoreESZ_SZ_EEEEENS4_23SM90_TMA_LOAD_MULTICASTENS4_14ComposedLayoutINS4_7SwizzleILi2ELi4ELi3EEENS4_18smem_ptr_flag_bitsILi16EEENSU_INS5_IJNSA_ILi8EEESI_EEENS5_IJSI_SD_EEEEEEEvNS4_8identityES12_S1C_vS1D_EENS_8epilogue10collective18CollectiveEpilogueINS1F_23Sm100TmaWarpSpecializedILi4ELi2ELi16ELb1ELb0EEEJSJ_NS5_IJNSU_ISG_SD_EENSU_ISI_SD_EEEEESK_SL_SK_SL_NS1F_6fusion15FusionCallbacksIS1J_NS1N_17LinearCombinationISK_fSK_fLNS_15FloatRoundStyleE2EEESJ_S1M_JEEENS4_5SM1004TMEM4LOAD26SM100_TMEM_LOAD_16dp256b4xENS4_13SM90_TMA_LOADES1C_NS4_17SM75_U32x4_LDSM_NENS4_14SM90_TMA_STOREES1C_NS4_17SM90_U32x4_STSM_NENS4_39AutoVectorizingCopyWithAssumedAlignmentILi128EEEEEEvvEEEEvNT_6ParamsE)
        /*0038*/ 	.word	0x00000000


	//----- nvinfo : EIATTR_MIN_STACK_SIZE
	.align		4
.L_27:
        /*003c*/ 	.byte	0x04, 0x12
        /*003e*/ 	.short	(.L_29 - .L_28)
	.align		4
.L_28:
        /*0040*/ 	.word	index@(_ZN7cutlass13device_kernelINS_4gemm6kernel13GemmUniversalIN4cute5tupleIJiiiiEEENS1_10collective13CollectiveMmaINS1_35MainloopSm100TmaUmmaWarpSpecializedILi17ELi2ELi4ENS5_IJNS4_1CILi4EEENSA_ILi2EEENSA_ILi1EEEEEEEENS5_IJNSA_ILi64EEENSA_ILi128EEENSA_ILi32EEEEEENS_10bfloat16_tENS5_IJlSD_lEEESK_SL_NS4_8TiledMMAINS4_8MMA_AtomIJNS4_20SM100_MMA_F16BF16_SSISK_SK_fLi64ELi128ELNS4_4UMMA5MajorE0ELSQ_0ELNSP_7ScaleInE0ELSR_0EEEEEENS4_6LayoutINS5_IJSD_SD_SD_EEENS5_IJNSA_ILi0EEESW_SW_EEEEENS5_IJNS4_10UnderscoreESZ_SZ_EEEEENS4_23SM90_TMA_LOAD_MULTICASTENS4_14ComposedLayoutINS4_7SwizzleILi2ELi4ELi3EEENS4_18smem_ptr_flag_bitsILi16EEENSU_INS5_IJNSA_ILi8EEESI_EEENS5_IJSI_SD_EEEEEEEvNS4_8identityES12_S1C_vS1D_EENS_8epilogue10collective18CollectiveEpilogueINS1F_23Sm100TmaWarpSpecializedILi4ELi2ELi16ELb1ELb0EEEJSJ_NS5_IJNSU_ISG_SD_EENSU_ISI_SD_EEEEESK_SL_SK_SL_NS1F_6fusion15FusionCallbacksIS1J_NS1N_17LinearCombinationISK_fSK_fLNS_15FloatRoundStyleE2EEESJ_S1M_JEEENS4_5SM1004TMEM4LOAD26SM100_TMEM_LOAD_16dp256b4xENS4_13SM90_TMA_LOADES1C_NS4_17SM75_U32x4_LDSM_NENS4_14SM90_TMA_STOREES1C_NS4_17SM90_U32x4_STSM_NENS4_39AutoVectorizingCopyWithAssumedAlignmentILi128EEEEEEvvEEEEvNT_6ParamsE)
        /*0044*/ 	.word	0x00000000
.L_29:


//--------------------- .nv.compat                --------------------------
	.section	.nv.compat,"",@"SHT_CUDA_COMPAT_INFO"
	.align	4
        /*0000*/ 	.byte	0x02, 0x09, 0x01, 0x00, 0x02, 0x02, 0x02, 0x00, 0x02, 0x05, 0x05, 0x00, 0x03, 0x07, 0x01, 0x01
        /*0010*/ 	.byte	0x02, 0x03, 0x01, 0x00, 0x02, 0x06, 0x01, 0x00, 0x04, 0x0b, 0x08, 0x00, 0x09, 0x00, 0x00, 0x00
        /*0020*/ 	.byte	0x00, 0x00, 0x00, 0x00


//--------------------- .nv.info._ZN7cutlass13device_kernelINS_4gemm6kernel13GemmUniversalIN4cute5tupleIJiiiiEEENS1_10collective13CollectiveMmaINS1_35MainloopSm100TmaUmmaWarpSpecializedILi17ELi2ELi4ENS5_IJNS4_1CILi4EEENSA_ILi2EEENSA_ILi1EEEEEEEENS5_IJNSA_ILi64EEENSA_ILi128EEENSA_ILi32EEEEEENS_10bfloat16_tENS5_IJlSD_lEEESK_SL_NS4_8TiledMMAINS4_8MMA_AtomIJNS4_20SM100_MMA_F16BF16_SSISK_SK_fLi64ELi128ELNS4_4UMMA5MajorE0ELSQ_0ELNSP_7ScaleInE0ELSR_0EEEEEENS4_6LayoutINS5_IJSD_SD_SD_EEENS5_IJNSA_ILi0EEESW_SW_EEEEENS5_IJNS4_10UnderscoreESZ_SZ_EEEEENS4_23SM90_TMA_LOAD_MULTICASTENS4_14ComposedLayoutINS4_7SwizzleILi2ELi4ELi3EEENS4_18smem_ptr_flag_bitsILi16EEENSU_INS5_IJNSA_ILi8EEESI_EEENS5_IJSI_SD_EEEEEEEvNS4_8identityES12_S1C_vS1D_EENS_8epilogue10collective18CollectiveEpilogueINS1F_23Sm100TmaWarpSpecializedILi4ELi2ELi16ELb1ELb0EEEJSJ_NS5_IJNSU_ISG_SD_EENSU_ISI_SD_EEEEESK_SL_SK_SL_NS1F_6fusion15FusionCallbacksIS1J_NS1N_17LinearCombinationISK_fSK_fLNS_15FloatRoundStyleE2EEESJ_S1M_JEEENS4_5SM1004TMEM4LOAD26SM100_TMEM_LOAD_16dp256b4xENS4_13SM90_TMA_LOADES1C_NS4_17SM75_U32x4_LDSM_NENS4_14SM90_TMA_STOREES1C_NS4_17SM90_U32x4_STSM_NENS4_39AutoVectorizingCopyWithAssumedAlignmentILi128EEEEEEvvEEEEvNT_6ParamsE --------------------------
	.section	.nv.info._ZN7cutlass13device_kernelINS_4gemm6kernel13GemmUniversalIN4cute5tupleIJiiiiEEENS1_10collective13CollectiveMmaINS1_35MainloopSm100TmaUmmaWarpSpecializedILi17ELi2ELi4ENS5_IJNS4_1CILi4EEENSA_ILi2EEENSA_ILi1EEEEEEEENS5_IJNSA_ILi64EEENSA_ILi128EEENSA_ILi32EEEEEENS_10bfloat16_tENS5_IJlSD_lEEESK_SL_NS4_8TiledMMAINS4_8MMA_AtomIJNS4_20SM100_MMA_F16BF16_SSISK_SK_fLi64ELi128ELNS4_4UMMA5MajorE0ELSQ_0ELNSP_7ScaleInE0ELSR_0EEEEEENS4_6LayoutINS5_IJSD_SD_SD_EEENS5_IJNSA_ILi0EEESW_SW_EEEEENS5_IJNS4_10UnderscoreESZ_SZ_EEEEENS4_23SM90_TMA_LOAD_MULTICASTENS4_14ComposedLayoutINS4_7SwizzleILi2ELi4ELi3EEENS4_18smem_ptr_flag_bitsILi16EEENSU_INS5_IJNSA_ILi8EEESI_EEENS5_IJSI_SD_EEEEEEEvNS4_8identityES12_S1C_vS1D_EENS_8epilogue10collective18CollectiveEpilogueINS1F_23Sm100TmaWarpSpecializedILi4ELi2ELi16ELb1ELb0EEEJSJ_NS5_IJNSU_ISG_SD_EENSU_ISI_SD_EEEEESK_SL_SK_SL_NS1F_6fusion15FusionCallbacksIS1J_NS1N_17LinearCombinationISK_fSK_fLNS_15FloatRoundStyleE2EEESJ_S1M_JEEENS4_5SM1004TMEM4LOAD26SM100_TMEM_LOAD_16dp256b4xENS4_13SM90_TMA_LOADES1C_NS4_17SM75_U32x4_LDSM_NENS4_14SM90_TMA_STOREES1C_NS4_17SM90_U32x4_STSM_NENS4_39AutoVectorizingCopyWithAssumedAlignmentILi128EEEEEEvvEEEEvNT_6ParamsE,"",@"SHT_CUDA_INFO"
	.sectionflags	@""
	.align	4


	//----- nvinfo : EIATTR_CUDA_API_VERSION
	.align		4
        /*0000*/ 	.byte	0x04, 0x37
        /*0002*/ 	.short	(.L_31 - .L_30)
.L_30:
        /*0004*/ 	.word	0x00000082


	//----- nvinfo : EIATTR_KPARAM_INFO
	.align		4
.L_31:
        /*0008*/ 	.byte	0x04, 0x17
        /*000a*/ 	.short	(.L_33 - .L_32)
.L_32:
        /*000c*/ 	.word	0x00000000
        /*0010*/ 	.short	0x0000
        /*0012*/ 	.short	0x0000
        /*0014*/ 	.byte	0x00, 0xf0, 0x01, 0x20


	//----- nvinfo : EIATTR_AT_ENTRY_FRAGMENTS
	.align		4
.L_33:
        /*0018*/ 	.byte	0x04, 0x4f
        /*001a*/ 	.short	(.L_35 - .L_34)


	//   ....[0]....
.L_34:
        /*001c*/ 	.word	0x00000006


	//----- nvinfo : EIATTR_RESERVED_SMEM_USED
	.align		4
.L_35:
        /*0020*/ 	.byte	0x01, 0x41
	.zero		2


	//----- nvinfo : EIATTR_SPARSE_MMA_MASK
	.align		4
        /*0024*/ 	.byte	0x03, 0x50
        /*0026*/ 	.short	0x0000


	//----- nvinfo : EIATTR_TCGEN05_1CTA_USED
	.align		4
        /*0028*/ 	.byte	0x01, 0x51
	.zero		2


	//----- nvinfo : EIATTR_MAXREG_COUNT
	.align		4
        /*002c*/ 	.byte	0x03, 0x1b
        /*002e*/ 	.short	0x00ff


	//----- nvinfo : EIATTR_NUM_BARRIERS
	.align		4
        /*0030*/ 	.byte	0x02, 0x4c
        /*0032*/ 	.byte	0x07
	.zero		1


	//----- nvinfo : EIATTR_EXTERNS
	.align		4
        /*0034*/ 	.byte	0x04, 0x0f
        /*0036*/ 	.short	(.L_37 - .L_36)


	//   ....[0]....
	.align		4
.L_36:
        /*0038*/ 	.word	index@(__assertfail)


	//----- nvinfo : EIATTR_MERCURY_ISA_VERSION
	.align		4
.L_37:
        /*003c*/ 	.byte	0x03, 0x5f
        /*003e*/ 	.short	0x0101


	//----- nvinfo : EIATTR_INT_WARP_WIDE_INSTR_OFFSETS
	.align		4
        /*0040*/ 	.byte	0x04, 0x31
        /*0042*/ 	.short	(.L_39 - .L_38)


	//   ....[0]....
.L_38:
        /*0044*/ 	.word	0x000047d0


	//   ....[1]....
        /*0048*/ 	.word	0x00004800


	//   ....[2]....
        /*004c*/ 	.word	0x00004820


	//   ....[3]....
        /*0050*/ 	.word	0x000053a0


	//   ....[4]....
        /*0054*/ 	.word	0x00005410


	//   ....[5]....
        /*0058*/ 	.word	0x000054e0


	//   ....[6]....
        /*005c*/ 	.word	0x00005560


	//   ....[7]....
        /*0060*/ 	.word	0x00005650


	//   ....[8]....
        /*0064*/ 	.word	0x000056d0


	//   ....[9]....
        /*0068*/ 	.word	0x000057b0


	//   ....[10]....
        /*006c*/ 	.word	0x00005860


	//----- nvinfo : EIATTR_COOP_GROUP_MASK_REGIDS
	.align		4
.L_39:
        /*0070*/ 	.byte	0x04, 0x29
        /*0072*/ 	.short	(.L_41 - .L_40)


	//   ....[0]....
.L_40:
        /*0074*/ 	.word	0xffffffff


	//   ....[1]....
        /*0078*/ 	.word	0xffffffff


	//   ....[2]....
        /*007c*/ 	.word	0xffffffff


	//   ....[3]....
        /*0080*/ 	.word	0xffffffff


	//   ....[4]....
        /*0084*/ 	.word	0xffffffff


	//   ....[5]....
        /*0088*/ 	.word	0xffffffff


	//   ....[6]....
        /*008c*/ 	.word	0xffffffff


	//   ....[7]....
        /*0090*/ 	.word	0xffffffff


	//   ....[8]....
        /*0094*/ 	.word	0xffffffff


	//   ....[9]....
        /*0098*/ 	.word	0xffffffff


	//   ....[10]....
        /*009c*/ 	.word	0xffffffff


	//   ....[11]....
        /*00a0*/ 	.word	0xffffffff


	//   ....[12]....
        /*00a4*/ 	.word	0xffffffff


	//   ....[13]....
        /*00a8*/ 	.word	0xffffffff


	//----- nvinfo : EIATTR_COOP_GROUP_INSTR_OFFSETS
	.align		4
.L_41:
        /*00ac*/ 	.byte	0x04, 0x28
        /*00ae*/ 	.short	(.L_43 - .L_42)


	//   ....[0]....
.L_42:
        /*00b0*/ 	.word	0x00000080


	//   ....[1]....
        /*00b4*/ 	.word	0x000004f0


	//   ....[2]....
        /*00b8*/ 	.word	0x00000870


	//   ....[3]....
        /*00bc*/ 	.word	0x00000a10


	//   ....[4]....
        /*00c0*/ 	.word	0x00000b10


	//   ....[5]....
        /*00c4*/ 	.word	0x00000c80


	//   ....[6]....
        /*00c8*/ 	.word	0x00000e20


	//   ....[7]....
        /*00cc*/ 	.word	0x00000fd0


	//   ....[8]....
        /*00d0*/ 	.word	0x00002460


	//   ....[9]....
        /*00d4*/ 	.word	0x00003aa0


	//   ....[10]....
        /*00d8*/ 	.word	0x00003cb0


	//   ....[11]....
        /*00dc*/ 	.word	0x00003ce0


	//   ....[12]....
        /*00e0*/ 	.word	0x000046b0


	//   ....[13]....
        /*00e4*/ 	.word	0x000048e0


	//----- nvinfo : EIATTR_VRC_CTA_INIT_COUNT
	.align		4
.L_43:
        /*00e8*/ 	.byte	0x02, 0x4a
        /*00ea*/ 	.byte	0x80
	.zero		1


	//----- nvinfo : EIATTR_SYSCALL_OFFSETS
	.align		4
        /*00ec*/ 	.byte	0x04, 0x46
        /*00ee*/ 	.short	(.L_45 - .L_44)


	//   ....[0]....
.L_44:
        /*00f0*/ 	.word	0x000064f0


	//   ....[1]....
        /*00f4*/ 	.word	0x000065e0


	//   ....[2]....
        /*00f8*/ 	.word	0x00006d70


	//   ....[3]....
        /*00fc*/ 	.word	0x00007620


	//   ....[4]....
        /*0100*/ 	.word	0x00007eb0


	//   ....[5]....
        /*0104*/ 	.word	0x00008730


	//----- nvinfo : EIATTR_MBARRIER_INSTR_OFFSETS
	.align		4
.L_45:
        /*0108*/ 	.byte	0x04, 0x39
        /*010a*/ 	.short	(.L_47 - .L_46)


	//   ....[0]....
.L_46:
        /*010c*/ 	.word	0x00000630
        /*0110*/ 	.word	0x000000ff
        /*0114*/ 	.word	0x00000000
        /*0118*/ 	.short	0x0100
        /*011a*/ 	.byte	0x04
	.zero		1


	//   ....[1]....
        /*011c*/ 	.word	0x00000640
        /*0120*/ 	.word	0x000000ff
        /*0124*/ 	.word	0x00000088
        /*0128*/ 	.short	0x0100
        /*012a*/ 	.byte	0x04
	.zero		1


	//   ....[2]....
        /*012c*/ 	.word	0x00000650
        /*0130*/ 	.word	0x000000ff
        /*0134*/ 	.word	0x00000008
        /*0138*/ 	.short	0x0100
        /*013a*/ 	.byte	0x04
	.zero		1


	//   ....[3]....
        /*013c*/ 	.word	0x00000660
        /*0140*/ 	.word	0x000000ff
        /*0144*/ 	.word	0x00000090
        /*0148*/ 	.short	0x0100
        /*014a*/ 	.byte	0x04
	.zero		1


	//   ....[4]....
        /*014c*/ 	.word	0x00000670
        /*0150*/ 	.word	0x000000ff
        /*0154*/ 	.word	0x00000010
        /*0158*/ 	.short	0x0100
        /*015a*/ 	.byte	0x04
	.zero		1


	//   ....[5]....
        /*015c*/ 	.word	0x00000680
        /*0160*/ 	.word	0x000000ff
        /*0164*/ 	.word	0x00000098
        /*0168*/ 	.short	0x0100
        /*016a*/ 	.byte	0x04
	.zero		1


	//   ....[6]....
        /*016c*/ 	.word	0x00000690
        /*0170*/ 	.word	0x000000ff
        /*0174*/ 	.word	0x00000018
        /*0178*/ 	.short	0x0100
        /*017a*/ 	.byte	0x04
	.zero		1


	//   ....[7]....
        /*017c*/ 	.word	0x000006a0
        /*0180*/ 	.word	0x000000ff
        /*0184*/ 	.word	0x000000a0
        /*0188*/ 	.short	0x0100
        /*018a*/ 	.byte	0x04
	.zero		1


	//   ....[8]....
        /*018c*/ 	.word	0x000006b0
        /*0190*/ 	.word	0x000000ff
        /*0194*/ 	.word	0x00000020
        /*0198*/ 	.short	0x0100
        /*019a*/ 	.byte	0x04
	.zero		1


	//   ....[9]....
        /*019c*/ 	.word	0x000006c0
        /*01a0*/ 	.word	0x000000ff
        /*01a4*/ 	.word	0x000000a8
        /*01a8*/ 	.short	0x0100
        /*01aa*/ 	.byte	0x04
	.zero		1


	//   ....[10]....
        /*01ac*/ 	.word	0x000006d0
        /*01b0*/ 	.word	0x000000ff
        /*01b4*/ 	.word	0x00000028
        /*01b8*/ 	.short	0x0100
        /*01ba*/ 	.byte	0x04
	.zero		1


	//   ....[11]....
        /*01bc*/ 	.word	0x000006e0
        /*01c0*/ 	.word	0x000000ff
        /*01c4*/ 	.word	0x000000b0
        /*01c8*/ 	.short	0x0100
        /*01ca*/ 	.byte	0x04
	.zero		1


	//   ....[12]....
        /*01cc*/ 	.word	0x000006f0
        /*01d0*/ 	.word	0x000000ff
        /*01d4*/ 	.word	0x00000030
        /*01d8*/ 	.short	0x0100
        /*01da*/ 	.byte	0x04
	.zero		1


	//   ....[13]....
        /*01dc*/ 	.word	0x00000700
        /*01e0*/ 	.word	0x000000ff
        /*01e4*/ 	.word	0x000000b8
        /*01e8*/ 	.short	0x0100
        /*01ea*/ 	.byte	0x04
	.zero		1


	//   ....[14]....
        /*01ec*/ 	.word	0x00000710
        /*01f0*/ 	.word	0x000000ff
        /*01f4*/ 	.word	0x00000038
        /*01f8*/ 	.short	0x0100
        /*01fa*/ 	.byte	0x04
	.zero		1


	//   ....[15]....
        /*01fc*/ 	.word	0x00000720
        /*0200*/ 	.word	0x000000ff
        /*0204*/ 	.word	0x000000c0
        /*0208*/ 	.short	0x0100
        /*020a*/ 	.byte	0x04
	.zero		1


	//   ....[16]....
        /*020c*/ 	.word	0x00000730
        /*0210*/ 	.word	0x000000ff
        /*0214*/ 	.word	0x00000040
        /*0218*/ 	.short	0x0100
        /*021a*/ 	.byte	0x04
	.zero		1


	//   ....[17]....
        /*021c*/ 	.word	0x00000740
        /*0220*/ 	.word	0x000000ff
        /*0224*/ 	.word	0x000000c8
        /*0228*/ 	.short	0x0100
        /*022a*/ 	.byte	0x04
	.zero		1


	//   ....[18]....
        /*022c*/ 	.word	0x00000750
        /*0230*/ 	.word	0x000000ff
        /*0234*/ 	.word	0x00000048
        /*0238*/ 	.short	0x0100
        /*023a*/ 	.byte	0x04
	.zero		1


	//   ....[19]....
        /*023c*/ 	.word	0x00000760
        /*0240*/ 	.word	0x000000ff
        /*0244*/ 	.word	0x000000d0
        /*0248*/ 	.short	0x0100
        /*024a*/ 	.byte	0x04
	.zero		1


	//   ....[20]....
        /*024c*/ 	.word	0x00000770
        /*0250*/ 	.word	0x000000ff
        /*0254*/ 	.word	0x00000050
        /*0258*/ 	.short	0x0100
        /*025a*/ 	.byte	0x04
	.zero		1


	//   ....[21]....
        /*025c*/ 	.word	0x00000780
        /*0260*/ 	.word	0x000000ff
        /*0264*/ 	.word	0x000000d8
        /*0268*/ 	.short	0x0100
        /*026a*/ 	.byte	0x04
	.zero		1


	//   ....[22]....
        /*026c*/ 	.word	0x00000790
        /*0270*/ 	.word	0x000000ff
        /*0274*/ 	.word	0x00000058
        /*0278*/ 	.short	0x0100
        /*027a*/ 	.byte	0x04
	.zero		1


	//   ....[23]....
        /*027c*/ 	.word	0x000007a0
        /*0280*/ 	.word	0x000000ff
        /*0284*/ 	.word	0x000000e0
        /*0288*/ 	.short	0x0100
        /*028a*/ 	.byte	0x04
	.zero		1


	//   ....[24]....
        /*028c*/ 	.word	0x000007b0
        /*0290*/ 	.word	0x000000ff
        /*0294*/ 	.word	0x00000060
        /*0298*/ 	.short	0x0100
        /*029a*/ 	.byte	0x04
	.zero		1


	//   ....[25]....
        /*029c*/ 	.word	0x000007c0
        /*02a0*/ 	.word	0x000000ff
        /*02a4*/ 	.word	0x000000e8
        /*02a8*/ 	.short	0x0100
        /*02aa*/ 	.byte	0x04
	.zero		1


	//   ....[26]....
        /*02ac*/ 	.word	0x000007d0
        /*02b0*/ 	.word	0x000000ff
        /*02b4*/ 	.word	0x00000068
        /*02b8*/ 	.short	0x0100
        /*02ba*/ 	.byte	0x04
	.zero		1


	//   ....[27]....
        /*02bc*/ 	.word	0x000007e0
        /*02c0*/ 	.word	0x000000ff
        /*02c4*/ 	.word	0x000000f0
        /*02c8*/ 	.short	0x0100
        /*02ca*/ 	.byte	0x04
	.zero		1


	//   ....[28]....
        /*02cc*/ 	.word	0x000007f0
        /*02d0*/ 	.word	0x000000ff
        /*02d4*/ 	.word	0x00000070
        /*02d8*/ 	.short	0x0100
        /*02da*/ 	.byte	0x04
	.zero		1


	//   ....[29]....
        /*02dc*/ 	.word	0x00000800
        /*02e0*/ 	.word	0x000000ff
        /*02e4*/ 	.word	0x000000f8
        /*02e8*/ 	.short	0x0100
        /*02ea*/ 	.byte	0x04
	.zero		1


	//   ....[30]....
        /*02ec*/ 	.word	0x00000810
        /*02f0*/ 	.word	0x000000ff
        /*02f4*/ 	.word	0x00000078
        /*02f8*/ 	.short	0x0100
        /*02fa*/ 	.byte	0x04
	.zero		1


	//   ....[31]....
        /*02fc*/ 	.word	0x00000820
        /*0300*/ 	.word	0x000000ff
        /*0304*/ 	.word	0x00000100
        /*0308*/ 	.short	0x0100
        /*030a*/ 	.byte	0x04
	.zero		1


	//   ....[32]....
        /*030c*/ 	.word	0x00000830
        /*0310*/ 	.word	0x000000ff
        /*0314*/ 	.word	0x00000080
        /*0318*/ 	.short	0x0100
        /*031a*/ 	.byte	0x04
	.zero		1


	//   ....[33]....
        /*031c*/ 	.word	0x00000840
        /*0320*/ 	.word	0x000000ff
        /*0324*/ 	.word	0x00000108
        /*0328*/ 	.short	0x0100
        /*032a*/ 	.byte	0x04
	.zero		1


	//   ....[34]....
        /*032c*/ 	.word	0x00000980
        /*0330*/ 	.word	0x000000ff
        /*0334*/ 	.word	0x00000110
        /*0338*/ 	.short	0x0100
        /*033a*/ 	.byte	0x04
	.zero		1


	//   ....[35]....
        /*033c*/ 	.word	0x00000990
        /*0340*/ 	.word	0x000000ff
        /*0344*/ 	.word	0x00000130
        /*0348*/ 	.short	0x0100
        /*034a*/ 	.byte	0x04
	.zero		1


	//   ....[36]....
        /*034c*/ 	.word	0x000009a0
        /*0350*/ 	.word	0x000000ff
        /*0354*/ 	.word	0x00000118
        /*0358*/ 	.short	0x0100
        /*035a*/ 	.byte	0x04
	.zero		1


	//   ....[37]....
        /*035c*/ 	.word	0x000009b0
        /*0360*/ 	.word	0x000000ff
        /*0364*/ 	.word	0x00000138
        /*0368*/ 	.short	0x0100
        /*036a*/ 	.byte	0x04
	.zero		1


	//   ....[38]....
        /*036c*/ 	.word	0x000009c0
        /*0370*/ 	.word	0x000000ff
        /*0374*/ 	.word	0x00000120
        /*0378*/ 	.short	0x0100
        /*037a*/ 	.byte	0x04
	.zero		1


	//   ....[39]....
        /*037c*/ 	.word	0x000009d0
        /*0380*/ 	.word	0x000000ff
        /*0384*/ 	.word	0x00000140
        /*0388*/ 	.short	0x0100
        /*038a*/ 	.byte	0x04
	.zero		1


	//   ....[40]....
        /*038c*/ 	.word	0x000009e0
        /*0390*/ 	.word	0x000000ff
        /*0394*/ 	.word	0x00000128
        /*0398*/ 	.short	0x0100
        /*039a*/ 	.byte	0x04
	.zero		1


	//   ....[41]....
        /*039c*/ 	.word	0x000009f0
        /*03a0*/ 	.word	0x000000ff
        /*03a4*/ 	.word	0x00000148
        /*03a8*/ 	.short	0x0100
        /*03aa*/ 	.byte	0x04
	.zero		1


	//   ....[42]....
        /*03ac*/ 	.word	0x00000ae0
        /*03b0*/ 	.word	0x000000ff
        /*03b4*/ 	.word	0x00000150
        /*03b8*/ 	.short	0x0100
        /*03ba*/ 	.byte	0x06
	.zero		1


	//   ....[43]....
        /*03bc*/ 	.word	0x00000af0
        /*03c0*/ 	.word	0x000000ff
        /*03c4*/ 	.word	0x00000158
        /*03c8*/ 	.short	0x0100
        /*03ca*/ 	.byte	0x06
	.zero		1


	//   ....[44]....
        /*03cc*/ 	.word	0x00000c30
        /*03d0*/ 	.word	0x000000ff
        /*03d4*/ 	.word	0x00000160
        /*03d8*/ 	.short	0x0100
        /*03da*/ 	.byte	0x06
	.zero		1


	//   ....[45]....
        /*03dc*/ 	.word	0x00000c40
        /*03e0*/ 	.word	0x000000ff
        /*03e4*/ 	.word	0x00000170
        /*03e8*/ 	.short	0x0100
        /*03ea*/ 	.byte	0x06
	.zero		1


	//   ....[46]....
        /*03ec*/ 	.word	0x00000c50
        /*03f0*/ 	.word	0x000000ff
        /*03f4*/ 	.word	0x00000168
        /*03f8*/ 	.short	0x0100
        /*03fa*/ 	.byte	0x06
	.zero		1


	//   ....[47]....
        /*03fc*/ 	.word	0x00000c60
        /*0400*/ 	.word	0x000000ff
        /*0404*/ 	.word	0x00000178
        /*0408*/ 	.short	0x0100
        /*040a*/ 	.byte	0x06
	.zero		1


	//   ....[48]....
        /*040c*/ 	.word	0x00000d90
        /*0410*/ 	.word	0x000000ff
        /*0414*/ 	.word	0x00000180
        /*0418*/ 	.short	0x0100
        /*041a*/ 	.byte	0x04
	.zero		1


	//   ....[49]....
        /*041c*/ 	.word	0x00000da0
        /*0420*/ 	.word	0x000000ff
        /*0424*/ 	.word	0x000001a0
        /*0428*/ 	.short	0x0100
        /*042a*/ 	.byte	0x04
	.zero		1


	//   ....[50]....
        /*042c*/ 	.word	0x00000db0
        /*0430*/ 	.word	0x000000ff
        /*0434*/ 	.word	0x00000188
        /*0438*/ 	.short	0x0100
        /*043a*/ 	.byte	0x04
	.zero		1


	//   ....[51]....
        /*043c*/ 	.word	0x00000dc0
        /*0440*/ 	.word	0x000000ff
        /*0444*/ 	.word	0x000001a8
        /*0448*/ 	.short	0x0100
        /*044a*/ 	.byte	0x04
	.zero		1


	//   ....[52]....
        /*044c*/ 	.word	0x00000dd0
        /*0450*/ 	.word	0x000000ff
        /*0454*/ 	.word	0x00000190
        /*0458*/ 	.short	0x0100
        /*045a*/ 	.byte	0x04
	.zero		1


	//   ....[53]....
        /*045c*/ 	.word	0x00000de0
        /*0460*/ 	.word	0x000000ff
        /*0464*/ 	.word	0x000001b0
        /*0468*/ 	.short	0x0100
        /*046a*/ 	.byte	0x04
	.zero		1


	//   ....[54]....
        /*046c*/ 	.word	0x00000df0
        /*0470*/ 	.word	0x000000ff
        /*0474*/ 	.word	0x00000198
        /*0478*/ 	.short	0x0100
        /*047a*/ 	.byte	0x04
	.zero		1


	//   ....[55]....
        /*047c*/ 	.word	0x00000e00
        /*0480*/ 	.word	0x000000ff
        /*0484*/ 	.word	0x000001b8
        /*0488*/ 	.short	0x0100
        /*048a*/ 	.byte	0x04
	.zero		1


	//   ....[56]....
        /*048c*/ 	.word	0x00000ef0
        /*0490*/ 	.word	0x000000ff
        /*0494*/ 	.word	0x000001c0
        /*0498*/ 	.short	0x0100
        /*049a*/ 	.byte	0x04
	.zero		1


	//   ....[57]....
        /*049c*/ 	.word	0x00000f00
        /*04a0*/ 	.word	0x000000ff
        /*04a4*/ 	.word	0x000001d0
        /*04a8*/ 	.short	0x0100
        /*04aa*/ 	.byte	0x04
	.zero		1


	//   ....[58]....
        /*04ac*/ 	.word	0x00000f10
        /*04b0*/ 	.word	0x000000ff
        /*04b4*/ 	.word	0x000001c8
        /*04b8*/ 	.short	0x0100
        /*04ba*/ 	.byte	0x04
	.zero		1


	//   ....[59]....
        /*04bc*/ 	.word	0x00000f20
        /*04c0*/ 	.word	0x000000ff
        /*04c4*/ 	.word	0x000001d8
        /*04c8*/ 	.short	0x0100
        /*04ca*/ 	.byte	0x04
	.zero		1


	//   ....[60]....
        /*04cc*/ 	.word	0x00001cd0
        /*04d0*/ 	.word	0x00000000
        /*04d4*/ 	.word	0x000001d0
        /*04d8*/ 	.short	0x010a
        /*04da*/ 	.byte	0xff
	.zero		1


	//   ....[61]....
        /*04dc*/ 	.word	0x00001d00
        /*04e0*/ 	.word	0x00000000
        /*04e4*/ 	.word	0x000001c0
        /*04e8*/ 	.short	0x0101
        /*04ea*/ 	.byte	0xff
	.zero		1


	//   ....[62]....
        /*04ec*/ 	.word	0x00001db0
        /*04f0*/ 	.word	0x000000ff
        /*04f4*/ 	.word	0x00000088
        /*04f8*/ 	.short	0x010a
        /*04fa*/ 	.byte	0x04
	.zero		1


	//   ....[63]....
        /*04fc*/ 	.word	0x00001e40
        /*0500*/ 	.word	0x000000ff
        /*0504*/ 	.word	0x00000088
        /*0508*/ 	.short	0x010a
        /*050a*/ 	.byte	0x21
	.zero		1


	//   ....[64]....
        /*050c*/ 	.word	0x00001fd0
        /*0510*/ 	.word	0x000000ff
        /*0514*/ 	.word	0x00000088
        /*0518*/ 	.short	0x010a
        /*051a*/ 	.byte	0x05
	.zero		1


	//   ....[65]....
        /*051c*/ 	.word	0x00002120
        /*0520*/ 	.word	0x000000ff
        /*0524*/ 	.word	0x00000158
        /*0528*/ 	.short	0x0101
        /*052a*/ 	.byte	0x15
	.zero		1


	//   ....[66]....
        /*052c*/ 	.word	0x00002140
        /*0530*/ 	.word	0x000000ff
        /*0534*/ 	.word	0x00000088
        /*0538*/ 	.short	0x010a
        /*053a*/ 	.byte	0x04
	.zero		1


	//   ....[67]....
        /*053c*/ 	.word	0x000021c0
        /*0540*/ 	.word	0x000000ff
        /*0544*/ 	.word	0x00000088
        /*0548*/ 	.short	0x010a
        /*054a*/ 	.byte	0x11
	.zero		1


	//   ....[68]....
        /*054c*/ 	.word	0x00002350
        /*0550*/ 	.word	0x000000ff
        /*0554*/ 	.word	0x00000088
        /*0558*/ 	.short	0x010a
        /*055a*/ 	.byte	0x05
	.zero		1


	//   ....[69]....
        /*055c*/ 	.word	0x00002490
        /*0560*/ 	.word	0x00000003
        /*0564*/ 	.word	0x00000160
        /*0568*/ 	.short	0x010a
        /*056a*/ 	.byte	0xff
	.zero		1


	//   ....[70]....
        /*056c*/ 	.word	0x000025e0
        /*0570*/ 	.word	0x00000000
        /*0574*/ 	.word	0x00000000
        /*0578*/ 	.short	0x0101
        /*057a*/ 	.byte	0xff
	.zero		1


	//   ....[71]....
        /*057c*/ 	.word	0x00002ba0
        /*0580*/ 	.word	0x000000ff
        /*0584*/ 	.word	0x00000000
        /*0588*/ 	.short	0x010a
        /*058a*/ 	.byte	0x04
	.zero		1


	//   ....[72]....
        /*058c*/ 	.word	0x00002c30
        /*0590*/ 	.word	0x000000ff
        /*0594*/ 	.word	0x00000000
        /*0598*/ 	.short	0x010a
        /*059a*/ 	.byte	0x05
	.zero		1


	//   ....[73]....
        /*059c*/ 	.word	0x00002cc0
        /*05a0*/ 	.word	0x000000ff
        /*05a4*/ 	.word	0x00000000
        /*05a8*/ 	.short	0x010a
        /*05aa*/ 	.byte	0x05
	.zero		1


	//   ....[74]....
        /*05ac*/ 	.word	0x00002d50
        /*05b0*/ 	.word	0x000000ff
        /*05b4*/ 	.word	0x00000000
        /*05b8*/ 	.short	0x010a
        /*05ba*/ 	.byte	0x05
	.zero		1


	//   ....[75]....
        /*05bc*/ 	.word	0x00002de0
        /*05c0*/ 	.word	0x000000ff
        /*05c4*/ 	.word	0x00000000
        /*05c8*/ 	.short	0x010a
        /*05ca*/ 	.byte	0x05
	.zero		1


	//   ....[76]....
        /*05cc*/ 	.word	0x00002e70
        /*05d0*/ 	.word	0x000000ff
        /*05d4*/ 	.word	0x00000000
        /*05d8*/ 	.short	0x010a
        /*05da*/ 	.byte	0x05
	.zero		1


	//   ....[77]....
        /*05dc*/ 	.word	0x00002f00
        /*05e0*/ 	.word	0x000000ff
        /*05e4*/ 	.word	0x00000000
        /*05e8*/ 	.short	0x010a
        /*05ea*/ 	.byte	0x05
	.zero		1


	//   ....[78]....
        /*05ec*/ 	.word	0x00002f90
        /*05f0*/ 	.word	0x000000ff
        /*05f4*/ 	.word	0x00000000
        /*05f8*/ 	.short	0x010a
        /*05fa*/ 	.byte	0x05
	.zero		1


	//   ....[79]....
        /*05fc*/ 	.word	0x00003020
        /*0600*/ 	.word	0x000000ff
        /*0604*/ 	.word	0x00000000
        /*0608*/ 	.short	0x010a
        /*060a*/ 	.byte	0x05
	.zero		1


	//   ....[80]....
        /*060c*/ 	.word	0x000030b0
        /*0610*/ 	.word	0x000000ff
        /*0614*/ 	.word	0x00000000
        /*0618*/ 	.short	0x010a
        /*061a*/ 	.byte	0x05
	.zero		1


	//   ....[81]....
        /*061c*/ 	.word	0x00003140
        /*0620*/ 	.word	0x000000ff
        /*0624*/ 	.word	0x00000000
        /*0628*/ 	.short	0x010a
        /*062a*/ 	.byte	0x05
	.zero		1


	//   ....[82]....
        /*062c*/ 	.word	0x000031d0
        /*0630*/ 	.word	0x000000ff
        /*0634*/ 	.word	0x00000000
        /*0638*/ 	.short	0x010a
        /*063a*/ 	.byte	0x05
	.zero		1


	//   ....[83]....
        /*063c*/ 	.word	0x00003260
        /*0640*/ 	.word	0x000000ff
        /*0644*/ 	.word	0x00000000
        /*0648*/ 	.short	0x010a
        /*064a*/ 	.byte	0x05
	.zero		1


	//   ....[84]....
        /*064c*/ 	.word	0x000032f0
        /*0650*/ 	.word	0x000000ff
        /*0654*/ 	.word	0x00000000
        /*0658*/ 	.short	0x010a
        /*065a*/ 	.byte	0x05
	.zero		1


	//   ....[85]....
        /*065c*/ 	.word	0x00003380
        /*0660*/ 	.word	0x000000ff
        /*0664*/ 	.word	0x00000000
        /*0668*/ 	.short	0x010a
        /*066a*/ 	.byte	0x05
	.zero		1


	//   ....[86]....
        /*066c*/ 	.word	0x00003410
        /*0670*/ 	.word	0x000000ff
        /*0674*/ 	.word	0x00000000
        /*0678*/ 	.short	0x010a
        /*067a*/ 	.byte	0x05
	.zero		1


	//   ....[87]....
        /*067c*/ 	.word	0x000034b0
        /*0680*/ 	.word	0x00000000
        /*0684*/ 	.word	0x00000000
        /*0688*/ 	.short	0x010a
        /*068a*/ 	.byte	0xff
	.zero		1


	//   ....[88]....
        /*068c*/ 	.word	0x000035f0
        /*0690*/ 	.word	0x00000002
        /*0694*/ 	.word	0x000001c0
        /*0698*/ 	.short	0x010a
        /*069a*/ 	.byte	0xff
	.zero		1


	//   ....[89]....
        /*069c*/ 	.word	0x00003660
        /*06a0*/ 	.word	0x00000002
        /*06a4*/ 	.word	0x00000000
        /*06a8*/ 	.short	0x0101
        /*06aa*/ 	.byte	0xff
	.zero		1


	//   ....[90]....
        /*06ac*/ 	.word	0x00003680
        /*06b0*/ 	.word	0x000000ff
        /*06b4*/ 	.word	0x00000170
        /*06b8*/ 	.short	0x010a
        /*06ba*/ 	.byte	0x04
	.zero		1


	//   ....[91]....
        /*06bc*/ 	.word	0x000037a0
        /*06c0*/ 	.word	0x00000002
        /*06c4*/ 	.word	0x00000160
        /*06c8*/ 	.short	0x010a
        /*06ca*/ 	.byte	0xff
	.zero		1


	//   ....[92]....
        /*06cc*/ 	.word	0x000038a0
        /*06d0*/ 	.word	0x00000002
        /*06d4*/ 	.word	0x00000000
        /*06d8*/ 	.short	0x0101
        /*06da*/ 	.byte	0xff
	.zero		1


	//   ....[93]....
        /*06dc*/ 	.word	0x00003930
        /*06e0*/ 	.word	0x000000ff
        /*06e4*/ 	.word	0x00000170
        /*06e8*/ 	.short	0x0106
        /*06ea*/ 	.byte	0x04
	.zero		1


	//   ....[94]....
        /*06ec*/ 	.word	0x00003950
        /*06f0*/ 	.word	0x000000ff
        /*06f4*/ 	.word	0x00000170
        /*06f8*/ 	.short	0x010a
        /*06fa*/ 	.byte	0x04
	.zero		1


	//   ....[95]....
        /*06fc*/ 	.word	0x000039e0
        /*0700*/ 	.word	0x000000ff
        /*0704*/ 	.word	0x00000170
        /*0708*/ 	.short	0x0106
        /*070a*/ 	.byte	0x07
	.zero		1


	//   ....[96]....
        /*070c*/ 	.word	0x00003a20
        /*0710*/ 	.word	0x00000000
        /*0714*/ 	.word	0x00000170
        /*0718*/ 	.short	0x010a
        /*071a*/ 	.byte	0xff
	.zero		1


	//   ....[97]....
        /*071c*/ 	.word	0x00003f40
        /*0720*/ 	.word	0x00000000
        /*0724*/ 	.word	0x00000160
        /*0728*/ 	.short	0x010a
        /*072a*/ 	.byte	0xff
	.zero		1


	//   ....[98]....
        /*072c*/ 	.word	0x00004040
        /*0730*/ 	.word	0x00000003
        /*0734*/ 	.word	0x00000000
        /*0738*/ 	.short	0x0101
        /*073a*/ 	.byte	0xff
	.zero		1


	//   ....[99]....
        /*073c*/ 	.word	0x00004050
        /*0740*/ 	.word	0x000000ff
        /*0744*/ 	.word	0x00000000
        /*0748*/ 	.short	0x010a
        /*074a*/ 	.byte	0x04
	.zero		1


	//   ....[100]....
        /*074c*/ 	.word	0x000040d0
        /*0750*/ 	.word	0x000000ff
        /*0754*/ 	.word	0x000001a0
        /*0758*/ 	.short	0x010a
        /*075a*/ 	.byte	0x17
	.zero		1


	//   ....[101]....
        /*075c*/ 	.word	0x000041b0
        /*0760*/ 	.word	0x000000ff
        /*0764*/ 	.word	0x00000000
        /*0768*/ 	.short	0x010a
        /*076a*/ 	.byte	0x05
	.zero		1


	//   ....[102]....
        /*076c*/ 	.word	0x000042f0
        /*0770*/ 	.word	0x000000ff
        /*0774*/ 	.word	0x00000000
        /*0778*/ 	.short	0x010a
        /*077a*/ 	.byte	0x04
	.zero		1


	//   ....[103]....
        /*077c*/ 	.word	0x000044e0
        /*0780*/ 	.word	0x000000ff
        /*0784*/ 	.word	0x00000000
        /*0788*/ 	.short	0x010a
        /*078a*/ 	.byte	0x04
	.zero		1


	//   ....[104]....
        /*078c*/ 	.word	0x00004570
        /*0790*/ 	.word	0x000000ff
        /*0794*/ 	.word	0x00000000
        /*0798*/ 	.short	0x010a
        /*079a*/ 	.byte	0x05
	.zero		1


	//   ....[105]....
        /*079c*/ 	.word	0x00004600
        /*07a0*/ 	.word	0x000000ff
        /*07a4*/ 	.word	0x00000000
        /*07a8*/ 	.short	0x010a
        /*07aa*/ 	.byte	0x05
	.zero		1


	//   ....[106]....
        /*07ac*/ 	.word	0x00004690
        /*07b0*/ 	.word	0x000000ff
        /*07b4*/ 	.word	0x00000000
        /*07b8*/ 	.short	0x010a
        /*07ba*/ 	.byte	0x04
	.zero		1


	//   ....[107]....
        /*07bc*/ 	.word	0x00004ba0
        /*07c0*/ 	.word	0x0000000c
        /*07c4*/ 	.word	0x00000160
        /*07c8*/ 	.short	0x010a
        /*07ca*/ 	.byte	0xff
	.zero		1


	//   ....[108]....
        /*07cc*/ 	.word	0x00004d10
        /*07d0*/ 	.word	0x00000000
        /*07d4*/ 	.word	0x00000000
        /*07d8*/ 	.short	0x0101
        /*07da*/ 	.byte	0xff
	.zero		1


	//   ....[109]....
        /*07dc*/ 	.word	0x000051a0
        /*07e0*/ 	.word	0x000000ff
        /*07e4*/ 	.word	0x00000158
        /*07e8*/ 	.short	0x010a
        /*07ea*/ 	.byte	0x15
	.zero		1


	//   ....[110]....
        /*07ec*/ 	.word	0x00005320
        /*07f0*/ 	.word	0x000000ff
        /*07f4*/ 	.word	0x00000130
        /*07f8*/ 	.short	0x010a
        /*07fa*/ 	.byte	0x15
	.zero		1


	//   ....[111]....
        /*07fc*/ 	.word	0x00005490
        /*0800*/ 	.word	0x000000ff
        /*0804*/ 	.word	0x00000110
        /*0808*/ 	.short	0x010b
        /*080a*/ 	.byte	0x15
	.zero		1


	//   ....[112]....
        /*080c*/ 	.word	0x000054a0
        /*0810*/ 	.word	0x000000ff
        /*0814*/ 	.word	0x00000000
        /*0818*/ 	.short	0x0101
        /*081a*/ 	.byte	0x28
	.zero		1


	//   ....[113]....
        /*081c*/ 	.word	0x000054b0
        /*0820*/ 	.word	0x000000ff
        /*0824*/ 	.word	0x00000138
        /*0828*/ 	.short	0x010a
        /*082a*/ 	.byte	0x15
	.zero		1


	//   ....[114]....
        /*082c*/ 	.word	0x00005600
        /*0830*/ 	.word	0x000000ff
        /*0834*/ 	.word	0x00000118
        /*0838*/ 	.short	0x010b
        /*083a*/ 	.byte	0x15
	.zero		1


	//   ....[115]....
        /*083c*/ 	.word	0x00005610
        /*0840*/ 	.word	0x000000ff
        /*0844*/ 	.word	0x00000000
        /*0848*/ 	.short	0x0101
        /*084a*/ 	.byte	0x27
	.zero		1


	//   ....[116]....
        /*084c*/ 	.word	0x00005620
        /*0850*/ 	.word	0x000000ff
        /*0854*/ 	.word	0x00000140
        /*0858*/ 	.short	0x010a
        /*085a*/ 	.byte	0x15
	.zero		1


	//   ....[117]....
        /*085c*/ 	.word	0x00005760
        /*0860*/ 	.word	0x000000ff
        /*0864*/ 	.word	0x00000120
        /*0868*/ 	.short	0x010b
        /*086a*/ 	.byte	0x15
	.zero		1


	//   ....[118]....
        /*086c*/ 	.word	0x00005770
        /*0870*/ 	.word	0x000000ff
        /*0874*/ 	.word	0x00000000
        /*0878*/ 	.short	0x0101
        /*087a*/ 	.byte	0x26
	.zero		1


	//   ....[119]....
        /*087c*/ 	.word	0x00005780
        /*0880*/ 	.word	0x000000ff
        /*0884*/ 	.word	0x00000148
        /*0888*/ 	.short	0x010a
        /*088a*/ 	.byte	0x15
	.zero		1


	//   ....[120]....
        /*088c*/ 	.word	0x00005980
        /*0890*/ 	.word	0x000000ff
        /*0894*/ 	.word	0x00000128
        /*0898*/ 	.short	0x010b
        /*089a*/ 	.byte	0x15
	.zero		1


	//   ....[121]....
        /*089c*/ 	.word	0x00005990
        /*08a0*/ 	.word	0x000000ff
        /*08a4*/ 	.word	0x00000000
        /*08a8*/ 	.short	0x0101
        /*08aa*/ 	.byte	0x25
	.zero		1


	//   ....[122]....
        /*08ac*/ 	.word	0x000059c0
        /*08b0*/ 	.word	0x000000ff
        /*08b4*/ 	.word	0x00000130
        /*08b8*/ 	.short	0x010a
        /*08ba*/ 	.byte	0x15
	.zero		1


	//   ....[123]....
        /*08bc*/ 	.word	0x000059e0
        /*08c0*/ 	.word	0x000000ff
        /*08c4*/ 	.word	0x00000138
        /*08c8*/ 	.short	0x010a
        /*08ca*/ 	.byte	0x15
	.zero		1


	//   ....[124]....
        /*08cc*/ 	.word	0x00005a00
        /*08d0*/ 	.word	0x000000ff
        /*08d4*/ 	.word	0x00000140
        /*08d8*/ 	.short	0x010a
        /*08da*/ 	.byte	0x15
	.zero		1


	//   ....[125]....
        /*08dc*/ 	.word	0x00005a40
        /*08e0*/ 	.word	0x00000000
        /*08e4*/ 	.word	0x00000148
        /*08e8*/ 	.short	0x010a
        /*08ea*/ 	.byte	0xff
	.zero		1


	//   ....[126]....
        /*08ec*/ 	.word	0x00005d80
        /*08f0*/ 	.word	0x00000003
        /*08f4*/ 	.word	0x00000160
        /*08f8*/ 	.short	0x010a
        /*08fa*/ 	.byte	0xff
	.zero		1


	//   ....[127]....
        /*08fc*/ 	.word	0x00005f00
        /*0900*/ 	.word	0x00000000
        /*0904*/ 	.word	0x00000000
        /*0908*/ 	.short	0x0101
        /*090a*/ 	.byte	0xff
	.zero		1


	//   ....[128]....
        /*090c*/ 	.word	0x00006a20
        /*0910*/ 	.word	0x000000ff
        /*0914*/ 	.word	0x00000110
        /*0918*/ 	.short	0x010a
        /*091a*/ 	.byte	0x2c
	.zero		1


	//   ....[129]....
        /*091c*/ 	.word	0x00006a60
        /*0920*/ 	.word	0x0000001a
        /*0924*/ 	.word	0x00000180
        /*0928*/ 	.short	0x010a
        /*092a*/ 	.byte	0xff
	.zero		1


	//   ....[130]....
        /*092c*/ 	.word	0x00006b70
        /*0930*/ 	.word	0x000000ff
        /*0934*/ 	.word	0x00000110
        /*0938*/ 	.short	0x010a
        /*093a*/ 	.byte	0x2c
	.zero		1


	//   ....[131]....
        /*093c*/ 	.word	0x00006c50
        /*0940*/ 	.word	0x0000001a
        /*0944*/ 	.word	0x00000180
        /*0948*/ 	.short	0x010a
        /*094a*/ 	.byte	0xff
	.zero		1


	//   ....[132]....
        /*094c*/ 	.word	0x00007380
        /*0950*/ 	.word	0x00000000
        /*0954*/ 	.word	0x00000000
        /*0958*/ 	.short	0x0101
        /*095a*/ 	.byte	0xff
	.zero		1


	//   ....[133]....
        /*095c*/ 	.word	0x00007390
        /*0960*/ 	.word	0x00000004
        /*0964*/ 	.word	0x00000110
        /*0968*/ 	.short	0x010a
        /*096a*/ 	.byte	0xff
	.zero		1


	//   ....[134]....
        /*096c*/ 	.word	0x00007450
        /*0970*/ 	.word	0x00000004
        /*0974*/ 	.word	0x00000110
        /*0978*/ 	.short	0x010a
        /*097a*/ 	.byte	0xff
	.zero		1


	//   ....[135]....
        /*097c*/ 	.word	0x00007c10
        /*0980*/ 	.word	0x00000000
        /*0984*/ 	.word	0x00000000
        /*0988*/ 	.short	0x0101
        /*098a*/ 	.byte	0xff
	.zero		1


	//   ....[136]....
        /*098c*/ 	.word	0x00007c30
        /*0990*/ 	.word	0x00000002
        /*0994*/ 	.word	0x00000110
        /*0998*/ 	.short	0x010a
        /*099a*/ 	.byte	0xff
	.zero		1


	//   ....[137]....
        /*099c*/ 	.word	0x00007ce0
        /*09a0*/ 	.word	0x00000002
        /*09a4*/ 	.word	0x00000110
        /*09a8*/ 	.short	0x010a
        /*09aa*/ 	.byte	0xff
	.zero		1


	//   ....[138]....
        /*09ac*/ 	.word	0x00008490
        /*09b0*/ 	.word	0x00000000
        /*09b4*/ 	.word	0x00000000
        /*09b8*/ 	.short	0x0101
        /*09ba*/ 	.byte	0xff
	.zero		1


	//   ....[139]....
        /*09bc*/ 	.word	0x000084b0
        /*09c0*/ 	.word	0x00000003
        /*09c4*/ 	.word	0x00000110
        /*09c8*/ 	.short	0x010a
        /*09ca*/ 	.byte	0xff
	.zero		1


	//   ....[140]....
        /*09cc*/ 	.word	0x00008560
        /*09d0*/ 	.word	0x00000003
        /*09d4*/ 	.word	0x00000110
        /*09d8*/ 	.short	0x010a
        /*09da*/ 	.byte	0xff
	.zero		1


	//   ....[141]....
        /*09dc*/ 	.word	0x00008970
        /*09e0*/ 	.word	0x000000ff
        /*09e4*/ 	.word	0x00000000
        /*09e8*/ 	.short	0x0101
        /*09ea*/ 	.byte	0x04
	.zero		1


	//   ....[142]....
        /*09ec*/ 	.word	0x00008d80
        /*09f0*/ 	.word	0x00000000
        /*09f4*/ 	.word	0x00000000
        /*09f8*/ 	.short	0x0101
        /*09fa*/ 	.byte	0xff
	.zero		1


	//   ....[143]....
        /*09fc*/ 	.word	0x00009030
        /*0a00*/ 	.word	0x000000ff
        /*0a04*/ 	.word	0x00000000
        /*0a08*/ 	.short	0x0101
        /*0a0a*/ 	.byte	0x04
	.zero		1


	//   ....[144]....
        /*0a0c*/ 	.word	0x00009050
        /*0a10*/ 	.word	0x00000000
        /*0a14*/ 	.word	0x000001d0
        /*0a18*/ 	.short	0x010a
        /*0a1a*/ 	.byte	0xff
	.zero		1


	//   ....[145]....
        /*0a1c*/ 	.word	0x000090b0
        /*0a20*/ 	.word	0x00000000
        /*0a24*/ 	.word	0x00000088
        /*0a28*/ 	.short	0x010a
        /*0a2a*/ 	.byte	0xff
	.zero		1


	//   ....[146]....
        /*0a2c*/ 	.word	0x00009110
        /*0a30*/ 	.word	0x00000000
        /*0a34*/ 	.word	0x00000088
        /*0a38*/ 	.short	0x010a
        /*0a3a*/ 	.byte	0xff
	.zero		1


	//   ....[147]....
        /*0a3c*/ 	.word	0x00009160
        /*0a40*/ 	.word	0x00000003
        /*0a44*/ 	.word	0x00000160
        /*0a48*/ 	.short	0x010a
        /*0a4a*/ 	.byte	0xff
	.zero		1


	//   ....[148]....
        /*0a4c*/ 	.word	0x000091c0
        /*0a50*/ 	.word	0x00000000
        /*0a54*/ 	.word	0x00000000
        /*0a58*/ 	.short	0x010a
        /*0a5a*/ 	.byte	0xff
	.zero		1


	//   ....[149]....
        /*0a5c*/ 	.word	0x00009220
        /*0a60*/ 	.word	0x00000000
        /*0a64*/ 	.word	0x00000000
        /*0a68*/ 	.short	0x010a
        /*0a6a*/ 	.byte	0xff
	.zero		1


	//   ....[150]....
        /*0a6c*/ 	.word	0x00009280
        /*0a70*/ 	.word	0x00000000
        /*0a74*/ 	.word	0x00000000
        /*0a78*/ 	.short	0x010a
        /*0a7a*/ 	.byte	0xff
	.zero		1


	//   ....[151]....
        /*0a7c*/ 	.word	0x000092e0
        /*0a80*/ 	.word	0x00000000
        /*0a84*/ 	.word	0x00000000
        /*0a88*/ 	.short	0x010a
        /*0a8a*/ 	.byte	0xff
	.zero		1


	//   ....[152]....
        /*0a8c*/ 	.word	0x00009340
        /*0a90*/ 	.word	0x00000000
        /*0a94*/ 	.word	0x00000000
        /*0a98*/ 	.short	0x010a
        /*0a9a*/ 	.byte	0xff
	.zero		1


	//   ....[153]....
        /*0a9c*/ 	.word	0x000093a0
        /*0aa0*/ 	.word	0x00000000
        /*0aa4*/ 	.word	0x00000000
        /*0aa8*/ 	.short	0x010a
        /*0aaa*/ 	.byte	0xff
	.zero		1


	//   ....[154]....
        /*0aac*/ 	.word	0x00009400
        /*0ab0*/ 	.word	0x00000000
        /*0ab4*/ 	.word	0x00000000
        /*0ab8*/ 	.short	0x010a
        /*0aba*/ 	.byte	0xff
	.zero		1


	//   ....[155]....
        /*0abc*/ 	.word	0x00009460
        /*0ac0*/ 	.word	0x00000000
        /*0ac4*/ 	.word	0x00000000
        /*0ac8*/ 	.short	0x010a
        /*0aca*/ 	.byte	0xff
	.zero		1


	//   ....[156]....
        /*0acc*/ 	.word	0x000094c0
        /*0ad0*/ 	.word	0x00000000
        /*0ad4*/ 	.word	0x00000000
        /*0ad8*/ 	.short	0x010a
        /*0ada*/ 	.byte	0xff
	.zero		1


	//   ....[157]....
        /*0adc*/ 	.word	0x00009520
        /*0ae0*/ 	.word	0x00000000
        /*0ae4*/ 	.word	0x00000000
        /*0ae8*/ 	.short	0x010a
        /*0aea*/ 	.byte	0xff
	.zero		1


	//   ....[158]....
        /*0aec*/ 	.word	0x00009580
        /*0af0*/ 	.word	0x00000000
        /*0af4*/ 	.word	0x00000000
        /*0af8*/ 	.short	0x010a
        /*0afa*/ 	.byte	0xff
	.zero		1


	//   ....[159]....
        /*0afc*/ 	.word	0x000095e0
        /*0b00*/ 	.word	0x00000000
        /*0b04*/ 	.word	0x00000000
        /*0b08*/ 	.short	0x010a
        /*0b0a*/ 	.byte	0xff
	.zero		1


	//   ....[160]....
        /*0b0c*/ 	.word	0x00009640
        /*0b10*/ 	.word	0x00000000
        /*0b14*/ 	.word	0x00000000
        /*0b18*/ 	.short	0x010a
        /*0b1a*/ 	.byte	0xff
	.zero		1


	//   ....[161]....
        /*0b1c*/ 	.word	0x000096a0
        /*0b20*/ 	.word	0x00000000
        /*0b24*/ 	.word	0x00000000
        /*0b28*/ 	.short	0x010a
        /*0b2a*/ 	.byte	0xff
	.zero		1


	//   ....[162]....
        /*0b2c*/ 	.word	0x00009700
        /*0b30*/ 	.word	0x00000000
        /*0b34*/ 	.word	0x00000000
        /*0b38*/ 	.short	0x010a
        /*0b3a*/ 	.byte	0xff
	.zero		1


	//   ....[163]....
        /*0b3c*/ 	.word	0x00009760
        /*0b40*/ 	.word	0x00000000
        /*0b44*/ 	.word	0x00000000
        /*0b48*/ 	.short	0x010a
        /*0b4a*/ 	.byte	0xff
	.zero		1


	//   ....[164]....
        /*0b4c*/ 	.word	0x000097b0
        /*0b50*/ 	.word	0x00000002
        /*0b54*/ 	.word	0x000001c0
        /*0b58*/ 	.short	0x010a
        /*0b5a*/ 	.byte	0xff
	.zero		1


	//   ....[165]....
        /*0b5c*/ 	.word	0x00009810
        /*0b60*/ 	.word	0x00000002
        /*0b64*/ 	.word	0x00000170
        /*0b68*/ 	.short	0x010a
        /*0b6a*/ 	.byte	0xff
	.zero		1


	//   ....[166]....
        /*0b6c*/ 	.word	0x00009860
        /*0b70*/ 	.word	0x00000002
        /*0b74*/ 	.word	0x00000160
        /*0b78*/ 	.short	0x010a
        /*0b7a*/ 	.byte	0xff
	.zero		1


	//   ....[167]....
        /*0b7c*/ 	.word	0x000098c0
        /*0b80*/ 	.word	0x00000000
        /*0b84*/ 	.word	0x00000170
        /*0b88*/ 	.short	0x010a
        /*0b8a*/ 	.byte	0xff
	.zero		1


	//   ....[168]....
        /*0b8c*/ 	.word	0x00009910
        /*0b90*/ 	.word	0x00000000
        /*0b94*/ 	.word	0x00000160
        /*0b98*/ 	.short	0x010a
        /*0b9a*/ 	.byte	0xff
	.zero		1


	//   ....[169]....
        /*0b9c*/ 	.word	0x00009970
        /*0ba0*/ 	.word	0x00000002
        /*0ba4*/ 	.word	0x000001a0
        /*0ba8*/ 	.short	0x010a
        /*0baa*/ 	.byte	0xff
	.zero		1


	//   ....[170]....
        /*0bac*/ 	.word	0x000099d0
        /*0bb0*/ 	.word	0x00000000
        /*0bb4*/ 	.word	0x00000000
        /*0bb8*/ 	.short	0x010a
        /*0bba*/ 	.byte	0xff
	.zero		1


	//   ....[171]....
        /*0bbc*/ 	.word	0x00009a30
        /*0bc0*/ 	.word	0x00000000
        /*0bc4*/ 	.word	0x00000000
        /*0bc8*/ 	.short	0x010a
        /*0bca*/ 	.byte	0xff
	.zero		1


	//   ....[172]....
        /*0bcc*/ 	.word	0x00009a90
        /*0bd0*/ 	.word	0x00000000
        /*0bd4*/ 	.word	0x00000000
        /*0bd8*/ 	.short	0x010a
        /*0bda*/ 	.byte	0xff
	.zero		1


	//   ....[173]....
        /*0bdc*/ 	.word	0x00009af0
        /*0be0*/ 	.word	0x00000000
        /*0be4*/ 	.word	0x00000000
        /*0be8*/ 	.short	0x010a
        /*0bea*/ 	.byte	0xff
	.zero		1


	//   ....[174]....
        /*0bec*/ 	.word	0x00009b50
        /*0bf0*/ 	.word	0x00000000
        /*0bf4*/ 	.word	0x00000000
        /*0bf8*/ 	.short	0x010a
        /*0bfa*/ 	.byte	0xff
	.zero		1


	//   ....[175]....
        /*0bfc*/ 	.word	0x00009ba0
        /*0c00*/ 	.word	0x0000000c
        /*0c04*/ 	.word	0x00000160
        /*0c08*/ 	.short	0x010a
        /*0c0a*/ 	.byte	0xff
	.zero		1


	//   ....[176]....
        /*0c0c*/ 	.word	0x00009c00
        /*0c10*/ 	.word	0x00000000
        /*0c14*/ 	.word	0x00000158
        /*0c18*/ 	.short	0x010a
        /*0c1a*/ 	.byte	0xff
	.zero		1


	//   ....[177]....
        /*0c1c*/ 	.word	0x00009c60
        /*0c20*/ 	.word	0x00000000
        /*0c24*/ 	.word	0x00000130
        /*0c28*/ 	.short	0x010a
        /*0c2a*/ 	.byte	0xff
	.zero		1


	//   ....[178]....
        /*0c2c*/ 	.word	0x00009cc0
        /*0c30*/ 	.word	0x00000000
        /*0c34*/ 	.word	0x00000138
        /*0c38*/ 	.short	0x010a
        /*0c3a*/ 	.byte	0xff
	.zero		1


	//   ....[179]....
        /*0c3c*/ 	.word	0x00009d20
        /*0c40*/ 	.word	0x00000000
        /*0c44*/ 	.word	0x00000140
        /*0c48*/ 	.short	0x010a
        /*0c4a*/ 	.byte	0xff
	.zero		1


	//   ....[180]....
        /*0c4c*/ 	.word	0x00009d80
        /*0c50*/ 	.word	0x00000000
        /*0c54*/ 	.word	0x00000148
        /*0c58*/ 	.short	0x010a
        /*0c5a*/ 	.byte	0xff
	.zero		1


	//   ....[181]....
        /*0c5c*/ 	.word	0x00009de0
        /*0c60*/ 	.word	0x00000000
        /*0c64*/ 	.word	0x00000130
        /*0c68*/ 	.short	0x010a
        /*0c6a*/ 	.byte	0xff
	.zero		1


	//   ....[182]....
        /*0c6c*/ 	.word	0x00009e40
        /*0c70*/ 	.word	0x00000000
        /*0c74*/ 	.word	0x00000138
        /*0c78*/ 	.short	0x010a
        /*0c7a*/ 	.byte	0xff
	.zero		1


	//   ....[183]....
        /*0c7c*/ 	.word	0x00009ea0
        /*0c80*/ 	.word	0x00000000
        /*0c84*/ 	.word	0x00000140
        /*0c88*/ 	.short	0x010a
        /*0c8a*/ 	.byte	0xff
	.zero		1


	//   ....[184]....
        /*0c8c*/ 	.word	0x00009ef0
        /*0c90*/ 	.word	0x00000003
        /*0c94*/ 	.word	0x00000160
        /*0c98*/ 	.short	0x010a
        /*0c9a*/ 	.byte	0xff
	.zero		1


	//   ....[185]....
        /*0c9c*/ 	.word	0x00009f50
        /*0ca0*/ 	.word	0x00000000
        /*0ca4*/ 	.word	0x00000110
        /*0ca8*/ 	.short	0x010a
        /*0caa*/ 	.byte	0xff
	.zero		1


	//   ....[186]....
        /*0cac*/ 	.word	0x00009fa0
        /*0cb0*/ 	.word	0x0000001a
        /*0cb4*/ 	.word	0x00000180
        /*0cb8*/ 	.short	0x010a
        /*0cba*/ 	.byte	0xff
	.zero		1


	//   ....[187]....
        /*0cbc*/ 	.word	0x00009ff0
        /*0cc0*/ 	.word	0x00000004
        /*0cc4*/ 	.word	0x00000110
        /*0cc8*/ 	.short	0x010a
        /*0cca*/ 	.byte	0xff
	.zero		1


	//   ....[188]....
        /*0ccc*/ 	.word	0x0000a040
        /*0cd0*/ 	.word	0x00000002
        /*0cd4*/ 	.word	0x00000110
        /*0cd8*/ 	.short	0x010a
        /*0cda*/ 	.byte	0xff
	.zero		1


	//   ....[189]....
        /*0cdc*/ 	.word	0x0000a090
        /*0ce0*/ 	.word	0x00000003
        /*0ce4*/ 	.word	0x00000110
        /*0ce8*/ 	.short	0x010a
        /*0cea*/ 	.byte	0xff
	.zero		1


	//----- nvinfo : EIATTR_NUM_MBARRIERS
	.align		4
.L_47:
        /*0cec*/ 	.byte	0x03, 0x38
        /*0cee*/ 	.short	0x003c


	//----- nvinfo : EIATTR_EXIT_INSTR_OFFSETS
	.align		4
        /*0cf0*/ 	.byte	0x04, 0x1c
        /*0cf2*/ 	.short	(.L_49 - .L_48)


	//   ....[0]....
.L_48:
        /*0cf4*/ 	.word	0x000034e0


	//   ....[1]....
        /*0cf8*/ 	.word	0x000039f0


	//   ....[2]....
        /*0cfc*/ 	.word	0x00003a50


	//   ....[3]....
        /*0d00*/ 	.word	0x000048f0


	//   ....[4]....
        /*0d04*/ 	.word	0x00005a70


	//   ....[5]....
        /*0d08*/ 	.word	0x00005ab0


	//   ....[6]....
        /*0d0c*/ 	.word	0x00008f10


	//   ....[7]....
        /*0d10*/ 	.word	0x00008f90


	//   ....[8]....
        /*0d14*/ 	.word	0x00008fc0


	//   ....[9]....
        /*0d18*/ 	.word	0x00009040


	//----- nvinfo : EIATTR_MAX_THREADS
	.align		4
.L_49:
        /*0d1c*/ 	.byte	0x04, 0x05
        /*0d1e*/ 	.short	(.L_51 - .L_50)
.L_50:
        /*0d20*/ 	.word	0x00000100
        /*0d24*/ 	.word	0x00000001
        /*0d28*/ 	.word	0x00000001


	//----- nvinfo : EIATTR_CRS_STACK_SIZE
	.align		4
.L_51:
        /*0d2c*/ 	.byte	0x04, 0x1e
        /*0d2e*/ 	.short	(.L_53 - .L_52)
.L_52:
        /*0d30*/ 	.word	0x00000000


	//----- nvinfo : EIATTR_CBANK_PARAM_SIZE
	.align		4
.L_53:
        /*0d34*/ 	.byte	0x03, 0x19
        /*0d36*/ 	.short	0x0800


	//----- nvinfo : EIATTR_PARAM_CBANK
	.align		4
        /*0d38*/ 	.byte	0x04, 0x0a
        /*0d3a*/ 	.short	(.L_55 - .L_54)
	.align		4
.L_54:
        /*0d3c*/ 	.word	index@(.nv.constant0._ZN7cutlass13device_kernelINS_4gemm6kernel13GemmUniversalIN4cute5tupleIJiiiiEEENS1_10collective13CollectiveMmaINS1_35MainloopSm100TmaUmmaWarpSpecializedILi17ELi2ELi4ENS5_IJNS4_1CILi4EEENSA_ILi2EEENSA_ILi1EEEEEEEENS5_IJNSA_ILi64EEENSA_ILi128EEENSA_ILi32EEEEEENS_10bfloat16_tENS5_IJlSD_lEEESK_SL_NS4_8TiledMMAINS4_8MMA_AtomIJNS4_20SM100_MMA_F16BF16_SSISK_SK_fLi64ELi128ELNS4_4UMMA5MajorE0ELSQ_0ELNSP_7ScaleInE0ELSR_0EEEEEENS4_6LayoutINS5_IJSD_SD_SD_EEENS5_IJNSA_ILi0EEESW_SW_EEEEENS5_IJNS4_10UnderscoreESZ_SZ_EEEEENS4_23SM90_TMA_LOAD_MULTICASTENS4_14ComposedLayoutINS4_7SwizzleILi2ELi4ELi3EEENS4_18smem_ptr_flag_bitsILi16EEENSU_INS5_IJNSA_ILi8EEESI_EEENS5_IJSI_SD_EEEEEEEvNS4_8identityES12_S1C_vS1D_EENS_8epilogue10collective18CollectiveEpilogueINS1F_23Sm100TmaWarpSpecializedILi4ELi2ELi16ELb1ELb0EEEJSJ_NS5_IJNSU_ISG_SD_EENSU_ISI_SD_EEEEESK_SL_SK_SL_NS1F_6fusion15FusionCallbacksIS1J_NS1N_17LinearCombinationISK_fSK_fLNS_15FloatRoundStyleE2EEESJ_S1M_JEEENS4_5SM1004TMEM4LOAD26SM100_TMEM_LOAD_16dp256b4xENS4_13SM90_TMA_LOADES1C_NS4_17SM75_U32x4_LDSM_NENS4_14SM90_TMA_STOREES1C_NS4_17SM90_U32x4_STSM_NENS4_39AutoVectorizingCopyWithAssumedAlignmentILi128EEEEEEvvEEEEvNT_6ParamsE)
        /*0d40*/ 	.short	0x0380
        /*0d42*/ 	.short	0x0800


	//----- nvinfo : EIATTR_SW_WAR
	.align		4
.L_55:
        /*0d44*/ 	.byte	0x04, 0x36
        /*0d46*/ 	.short	(.L_57 - .L_56)
.L_56:
        /*0d48*/ 	.word	0x00000008
.L_57:


//--------------------- .nv.callgraph             --------------------------
	.section	.nv.callgraph,"",@"SHT_CUDA_CALLGRAPH"
	.align	4
	.sectionentsize	8
	.align		4
        /*0000*/ 	.word	0x00000000
	.align		4
        /*0004*/ 	.word	0xffffffff
	.align		4
        /*0008*/ 	.word	index@(_ZN7cutlass13device_kernelINS_4gemm6kernel13GemmUniversalIN4cute5tupleIJiiiiEEENS1_10collective13CollectiveMmaINS1_35MainloopSm100TmaUmmaWarpSpecializedILi17ELi2ELi4ENS5_IJNS4_1CILi4EEENSA_ILi2EEENSA_ILi1EEEEEEEENS5_IJNSA_ILi64EEENSA_ILi128EEENSA_ILi32EEEEEENS_10bfloat16_tENS5_IJlSD_lEEESK_SL_NS4_8TiledMMAINS4_8MMA_AtomIJNS4_20SM100_MMA_F16BF16_SSISK_SK_fLi64ELi128ELNS4_4UMMA5MajorE0ELSQ_0ELNSP_7ScaleInE0ELSR_0EEEEEENS4_6LayoutINS5_IJSD_SD_SD_EEENS5_IJNSA_ILi0EEESW_SW_EEEEENS5_IJNS4_10UnderscoreESZ_SZ_EEEEENS4_23SM90_TMA_LOAD_MULTICASTENS4_14ComposedLayoutINS4_7SwizzleILi2ELi4ELi3EEENS4_18smem_ptr_flag_bitsILi16EEENSU_INS5_IJNSA_ILi8EEESI_EEENS5_IJSI_SD_EEEEEEEvNS4_8identityES12_S1C_vS1D_EENS_8epilogue10collective18CollectiveEpilogueINS1F_23Sm100TmaWarpSpecializedILi4ELi2ELi16ELb1ELb0EEEJSJ_NS5_IJNSU_ISG_SD_EENSU_ISI_SD_EEEEESK_SL_SK_SL_NS1F_6fusion15FusionCallbacksIS1J_NS1N_17LinearCombinationISK_fSK_fLNS_15FloatRoundStyleE2EEESJ_S1M_JEEENS4_5SM1004TMEM4LOAD26SM100_TMEM_LOAD_16dp256b4xENS4_13SM90_TMA_LOADES1C_NS4_17SM75_U32x4_LDSM_NENS4_14SM90_TMA_STOREES1C_NS4_17SM90_U32x4_STSM_NENS4_39AutoVectorizingCopyWithAssumedAlignmentILi128EEEEEEvvEEEEvNT_6ParamsE)
	.align		4
        /*000c*/ 	.word	index@(__assertfail)
	.align		4
        /*0010*/ 	.word	0x00000000
	.align		4
        /*0014*/ 	.word	0xfffffffe
	.align		4
        /*0018*/ 	.word	0x00000000
	.align		4
        /*001c*/ 	.word	0xfffffffd
	.align		4
        /*0020*/ 	.word	0x00000000
	.align		4
        /*0024*/ 	.word	0xfffffffc


//--------------------- .nv.constant4             --------------------------
	.section	.nv.constant4,"a",@progbits
	.align	8
	.align		8
.nv.constant4:
        /*0000*/ 	.dword	__assertfail
	.align		8
        /*0008*/ 	.dword	__unnamed_1
	.align		8
        /*0010*/ 	.dword	__unnamed_2
	.align		8
        /*0018*/ 	.dword	_ZN40_INTERNAL_67835983_4_k_cu_b1e21c3a_310134cuda3std3__45__cpo5beginE
	.align		8
        /*0020*/ 	.dword	_ZN40_INTERNAL_67835983_4_k_cu_b1e21c3a_310134cuda3std3__45__cpo3endE
	.align		8
        /*0028*/ 	.dword	_ZN40_INTERNAL_67835983_4_k_cu_b1e21c3a_310134cuda3std3__45__cpo6cbeginE
	.align		8
        /*0030*/ 	.dword	_ZN40_INTERNAL_67835983_4_k_cu_b1e21c3a_310134cuda3std3__45__cpo4cendE
	.align		8
        /*0038*/ 	.dword	_ZN40_INTERNAL_67835983_4_k_cu_b1e21c3a_310134cuda3std3__442_GLOBAL__N__67835983_4_k_cu_b1e21c3a_310136ignoreE
	.align		8
        /*0040*/ 	.dword	_ZN40_INTERNAL_67835983_4_k_cu_b1e21c3a_310134cuda3std3__419piecewise_constructE
	.align		8
        /*0048*/ 	.dword	_ZN40_INTERNAL_67835983_4_k_cu_b1e21c3a_310134cuda3std3__48in_placeE
	.align		8
        /*0050*/ 	.dword	_ZN40_INTERNAL_67835983_4_k_cu_b1e21c3a_310134cuda3std6ranges3__45__cpo4swapE
	.align		8
        /*0058*/ 	.dword	_ZN40_INTERNAL_67835983_4_k_cu_b1e21c3a_310134cuda3std6ranges3__45__cpo9iter_moveE
	.align		8
        /*0060*/ 	.dword	_ZN40_INTERNAL_67835983_4_k_cu_b1e21c3a_310134cute7productE
	.align		8
        /*0068*/ 	.dword	_ZN40_INTERNAL_67835983_4_k_cu_b1e21c3a_310134cute1_E
	.align		8
        /*0070*/ 	.dword	$str$25
	.align		8
        /*0078*/ 	.dword	$str$26
	.align		8
        /*0080*/ 	.dword	$str$27
	.align		8
        /*0088*/ 	.dword	$str$28


//--------------------- .text._ZN7cutlass13device_kernelINS_4gemm6kernel13GemmUniversalIN4cute5tupleIJiiiiEEENS1_10collective13CollectiveMmaINS1_35MainloopSm100TmaUmmaWarpSpecializedILi17ELi2ELi4ENS5_IJNS4_1CILi4EEENSA_ILi2EEENSA_ILi1EEEEEEEENS5_IJNSA_ILi64EEENSA_ILi128EEENSA_ILi32EEEEEENS_10bfloat16_tENS5_IJlSD_lEEESK_SL_NS4_8TiledMMAINS4_8MMA_AtomIJNS4_20SM100_MMA_F16BF16_SSISK_SK_fLi64ELi128ELNS4_4UMMA5MajorE0ELSQ_0ELNSP_7ScaleInE0ELSR_0EEEEEENS4_6LayoutINS5_IJSD_SD_SD_EEENS5_IJNSA_ILi0EEESW_SW_EEEEENS5_IJNS4_10UnderscoreESZ_SZ_EEEEENS4_23SM90_TMA_LOAD_MULTICASTENS4_14ComposedLayoutINS4_7SwizzleILi2ELi4ELi3EEENS4_18smem_ptr_flag_bitsILi16EEENSU_INS5_IJNSA_ILi8EEESI_EEENS5_IJSI_SD_EEEEEEEvNS4_8identityES12_S1C_vS1D_EENS_8epilogue10collective18CollectiveEpilogueINS1F_23Sm100TmaWarpSpecializedILi4ELi2ELi16ELb1ELb0EEEJSJ_NS5_IJNSU_ISG_SD_EENSU_ISI_SD_EEEEESK_SL_SK_SL_NS1F_6fusion15FusionCallbacksIS1J_NS1N_17LinearCombinationISK_fSK_fLNS_15FloatRoundStyleE2EEESJ_S1M_JEEENS4_5SM1004TMEM4LOAD26SM100_TMEM_LOAD_16dp256b4xENS4_13SM90_TMA_LOADES1C_NS4_17SM75_U32x4_LDSM_NENS4_14SM90_TMA_STOREES1C_NS4_17SM90_U32x4_STSM_NENS4_39AutoVectorizingCopyWithAssumedAlignmentILi128EEEEEEvvEEEEvNT_6ParamsE --------------------------
	.section	.text._ZN7cutlass13device_kernelINS_4gemm6kernel13GemmUniversalIN4cute5tupleIJiiiiEEENS1_10collective13CollectiveMmaINS1_35MainloopSm100TmaUmmaWarpSpecializedILi17ELi2ELi4ENS5_IJNS4_1CILi4EEENSA_ILi2EEENSA_ILi1EEEEEEEENS5_IJNSA_ILi64EEENSA_ILi128EEENSA_ILi32EEEEEENS_10bfloat16_tENS5_IJlSD_lEEESK_SL_NS4_8TiledMMAINS4_8MMA_AtomIJNS4_20SM100_MMA_F16BF16_SSISK_SK_fLi64ELi128ELNS4_4UMMA5MajorE0ELSQ_0ELNSP_7ScaleInE0ELSR_0EEEEEENS4_6LayoutINS5_IJSD_SD_SD_EEENS5_IJNSA_ILi0EEESW_SW_EEEEENS5_IJNS4_10UnderscoreESZ_SZ_EEEEENS4_23SM90_TMA_LOAD_MULTICASTENS4_14ComposedLayoutINS4_7SwizzleILi2ELi4ELi3EEENS4_18smem_ptr_flag_bitsILi16EEENSU_INS5_IJNSA_ILi8EEESI_EEENS5_IJSI_SD_EEEEEEEvNS4_8identityES12_S1C_vS1D_EENS_8epilogue10collective18CollectiveEpilogueINS1F_23Sm100TmaWarpSpecializedILi4ELi2ELi16ELb1ELb0EEEJSJ_NS5_IJNSU_ISG_SD_EENSU_ISI_SD_EEEEESK_SL_SK_SL_NS1F_6fusion15FusionCallbacksIS1J_NS1N_17LinearCombinationISK_fSK_fLNS_15FloatRoundStyleE2EEESJ_S1M_JEEENS4_5SM1004TMEM4LOAD26SM100_TMEM_LOAD_16dp256b4xENS4_13SM90_TMA_LOADES1C_NS4_17SM75_U32x4_LDSM_NENS4_14SM90_TMA_STOREES1C_NS4_17SM90_U32x4_STSM_NENS4_39AutoVectorizingCopyWithAssumedAlignmentILi128EEEEEEvvEEEEvNT_6ParamsE,"ax",@progbits
	.align	128
.text._ZN7cutlass13device_kernelINS_4gemm6kernel13GemmUniversalIN4cute5tupleIJiiiiEEENS1_10collective13CollectiveMmaINS1_35MainloopSm100TmaUmmaWarpSpecializedILi17ELi2ELi4ENS5_IJNS4_1CILi4EEENSA_ILi2EEENSA_ILi1EEEEEEEENS5_IJNSA_ILi64EEENSA_ILi128EEENSA_ILi32EEEEEENS_10bfloat16_tENS5_IJlSD_lEEESK_SL_NS4_8TiledMMAINS4_8MMA_AtomIJNS4_20SM100_MMA_F16BF16_SSISK_SK_fLi64ELi128ELNS4_4UMMA5MajorE0ELSQ_0ELNSP_7ScaleInE0ELSR_0EEEEEENS4_6LayoutINS5_IJSD_SD_SD_EEENS5_IJNSA_ILi0EEESW_SW_EEEEENS5_IJNS4_10UnderscoreESZ_SZ_EEEEENS4_23SM90_TMA_LOAD_MULTICASTENS4_14ComposedLayoutINS4_7SwizzleILi2ELi4ELi3EEENS4_18smem_ptr_flag_bitsILi16EEENSU_INS5_IJNSA_ILi8EEESI_EEENS5_IJSI_SD_EEEEEEEvNS4_8identityES12_S1C_vS1D_EENS_8epilogue10collective18CollectiveEpilogueINS1F_23Sm100TmaWarpSpecializedILi4ELi2ELi16ELb1ELb0EEEJSJ_NS5_IJNSU_ISG_SD_EENSU_ISI_SD_EEEEESK_SL_SK_SL_NS1F_6fusion15FusionCallbacksIS1J_NS1N_17LinearCombinationISK_fSK_fLNS_15FloatRoundStyleE2EEESJ_S1M_JEEENS4_5SM1004TMEM4LOAD26SM100_TMEM_LOAD_16dp256b4xENS4_13SM90_TMA_LOADES1C_NS4_17SM75_U32x4_LDSM_NENS4_14SM90_TMA_STOREES1C_NS4_17SM90_U32x4_STSM_NENS4_39AutoVectorizingCopyWithAssumedAlignmentILi128EEEEEEvvEEEEvNT_6ParamsE:
        .type           _ZN7cutlass13device_kernelINS_4gemm6kernel13GemmUniversalIN4cute5tupleIJiiiiEEENS1_10collective13CollectiveMmaINS1_35MainloopSm100TmaUmmaWarpSpecializedILi17ELi2ELi4ENS5_IJNS4_1CILi4EEENSA_ILi2EEENSA_ILi1EEEEEEEENS5_IJNSA_ILi64EEENSA_ILi128EEENSA_ILi32EEEEEENS_10bfloat16_tENS5_IJlSD_lEEESK_SL_NS4_8TiledMMAINS4_8MMA_AtomIJNS4_20SM100_MMA_F16BF16_SSISK_SK_fLi64ELi128ELNS4_4UMMA5MajorE0ELSQ_0ELNSP_7ScaleInE0ELSR_0EEEEEENS4_6LayoutINS5_IJSD_SD_SD_EEENS5_IJNSA_ILi0EEESW_SW_EEEEENS5_IJNS4_10UnderscoreESZ_SZ_EEEEENS4_23SM90_TMA_LOAD_MULTICASTENS4_14ComposedLayoutINS4_7SwizzleILi2ELi4ELi3EEENS4_18smem_ptr_flag_bitsILi16EEENSU_INS5_IJNSA_ILi8EEESI_EEENS5_IJSI_SD_EEEEEEEvNS4_8identityES12_S1C_vS1D_EENS_8epilogue10collective18CollectiveEpilogueINS1F_23Sm100TmaWarpSpecializedILi4ELi2ELi16ELb1ELb0EEEJSJ_NS5_IJNSU_ISG_SD_EENSU_ISI_SD_EEEEESK_SL_SK_SL_NS1F_6fusion15FusionCallbacksIS1J_NS1N_17LinearCombinationISK_fSK_fLNS_15FloatRoundStyleE2EEESJ_S1M_JEEENS4_5SM1004TMEM4LOAD26SM100_TMEM_LOAD_16dp256b4xENS4_13SM90_TMA_LOADES1C_NS4_17SM75_U32x4_LDSM_NENS4_14SM90_TMA_STOREES1C_NS4_17SM90_U32x4_STSM_NENS4_39AutoVectorizingCopyWithAssumedAlignmentILi128EEEEEEvvEEEEvNT_6ParamsE,@function
        .size           _ZN7cutlass13device_kernelINS_4gemm6kernel13GemmUniversalIN4cute5tupleIJiiiiEEENS1_10collective13CollectiveMmaINS1_35MainloopSm100TmaUmmaWarpSpecializedILi17ELi2ELi4ENS5_IJNS4_1CILi4EEENSA_ILi2EEENSA_ILi1EEEEEEEENS5_IJNSA_ILi64EEENSA_ILi128EEENSA_ILi32EEEEEENS_10bfloat16_tENS5_IJlSD_lEEESK_SL_NS4_8TiledMMAINS4_8MMA_AtomIJNS4_20SM100_MMA_F16BF16_SSISK_SK_fLi64ELi128ELNS4_4UMMA5MajorE0ELSQ_0ELNSP_7ScaleInE0ELSR_0EEEEEENS4_6LayoutINS5_IJSD_SD_SD_EEENS5_IJNSA_ILi0EEESW_SW_EEEEENS5_IJNS4_10UnderscoreESZ_SZ_EEEEENS4_23SM90_TMA_LOAD_MULTICASTENS4_14ComposedLayoutINS4_7SwizzleILi2ELi4ELi3EEENS4_18smem_ptr_flag_bitsILi16EEENSU_INS5_IJNSA_ILi8EEESI_EEENS5_IJSI_SD_EEEEEEEvNS4_8identityES12_S1C_vS1D_EENS_8epilogue10collective18CollectiveEpilogueINS1F_23Sm100TmaWarpSpecializedILi4ELi2ELi16ELb1ELb0EEEJSJ_NS5_IJNSU_ISG_SD_EENSU_ISI_SD_EEEEESK_SL_SK_SL_NS1F_6fusion15FusionCallbacksIS1J_NS1N_17LinearCombinationISK_fSK_fLNS_15FloatRoundStyleE2EEESJ_S1M_JEEENS4_5SM1004TMEM4LOAD26SM100_TMEM_LOAD_16dp256b4xENS4_13SM90_TMA_LOADES1C_NS4_17SM75_U32x4_LDSM_NENS4_14SM90_TMA_STOREES1C_NS4_17SM90_U32x4_STSM_NENS4_39AutoVectorizingCopyWithAssumedAlignmentILi128EEEEEEvvEEEEvNT_6ParamsE,(.L_x_223 - _ZN7cutlass13device_kernelINS_4gemm6kernel13GemmUniversalIN4cute5tupleIJiiiiEEENS1_10collective13CollectiveMmaINS1_35MainloopSm100TmaUmmaWarpSpecializedILi17ELi2ELi4ENS5_IJNS4_1CILi4EEENSA_ILi2EEENSA_ILi1EEEEEEEENS5_IJNSA_ILi64EEENSA_ILi128EEENSA_ILi32EEEEEENS_10bfloat16_tENS5_IJlSD_lEEESK_SL_NS4_8TiledMMAINS4_8MMA_AtomIJNS4_20SM100_MMA_F16BF16_SSISK_SK_fLi64ELi128ELNS4_4UMMA5MajorE0ELSQ_0ELNSP_7ScaleInE0ELSR_0EEEEEENS4_6LayoutINS5_IJSD_SD_SD_EEENS5_IJNSA_ILi0EEESW_SW_EEEEENS5_IJNS4_10UnderscoreESZ_SZ_EEEEENS4_23SM90_TMA_LOAD_MULTICASTENS4_14ComposedLayoutINS4_7SwizzleILi2ELi4ELi3EEENS4_18smem_ptr_flag_bitsILi16EEENSU_INS5_IJNSA_ILi8EEESI_EEENS5_IJSI_SD_EEEEEEEvNS4_8identityES12_S1C_vS1D_EENS_8epilogue10collective18CollectiveEpilogueINS1F_23Sm100TmaWarpSpecializedILi4ELi2ELi16ELb1ELb0EEEJSJ_NS5_IJNSU_ISG_SD_EENSU_ISI_SD_EEEEESK_SL_SK_SL_NS1F_6fusion15FusionCallbacksIS1J_NS1N_17LinearCombinationISK_fSK_fLNS_15FloatRoundStyleE2EEESJ_S1M_JEEENS4_5SM1004TMEM4LOAD26SM100_TMEM_LOAD_16dp256b4xENS4_13SM90_TMA_LOADES1C_NS4_17SM75_U32x4_LDSM_NENS4_14SM90_TMA_STOREES1C_NS4_17SM90_U32x4_STSM_NENS4_39AutoVectorizingCopyWithAssumedAlignmentILi128EEEEEEvvEEEEvNT_6ParamsE)
        .other          _ZN7cutlass13device_kernelINS_4gemm6kernel13GemmUniversalIN4cute5tupleIJiiiiEEENS1_10collective13CollectiveMmaINS1_35MainloopSm100TmaUmmaWarpSpecializedILi17ELi2ELi4ENS5_IJNS4_1CILi4EEENSA_ILi2EEENSA_ILi1EEEEEEEENS5_IJNSA_ILi64EEENSA_ILi128EEENSA_ILi32EEEEEENS_10bfloat16_tENS5_IJlSD_lEEESK_SL_NS4_8TiledMMAINS4_8MMA_AtomIJNS4_20SM100_MMA_F16BF16_SSISK_SK_fLi64ELi128ELNS4_4UMMA5MajorE0ELSQ_0ELNSP_7ScaleInE0ELSR_0EEEEEENS4_6LayoutINS5_IJSD_SD_SD_EEENS5_IJNSA_ILi0EEESW_SW_EEEEENS5_IJNS4_10UnderscoreESZ_SZ_EEEEENS4_23SM90_TMA_LOAD_MULTICASTENS4_14ComposedLayoutINS4_7SwizzleILi2ELi4ELi3EEENS4_18smem_ptr_flag_bitsILi16EEENSU_INS5_IJNSA_ILi8EEESI_EEENS5_IJSI_SD_EEEEEEEvNS4_8identityES12_S1C_vS1D_EENS_8epilogue10collective18CollectiveEpilogueINS1F_23Sm100TmaWarpSpecializedILi4ELi2ELi16ELb1ELb0EEEJSJ_NS5_IJNSU_ISG_SD_EENSU_ISI_SD_EEEEESK_SL_SK_SL_NS1F_6fusion15FusionCallbacksIS1J_NS1N_17LinearCombinationISK_fSK_fLNS_15FloatRoundStyleE2EEESJ_S1M_JEEENS4_5SM1004TMEM4LOAD26SM100_TMEM_LOAD_16dp256b4xENS4_13SM90_TMA_LOADES1C_NS4_17SM75_U32x4_LDSM_NENS4_14SM90_TMA_STOREES1C_NS4_17SM90_U32x4_STSM_NENS4_39AutoVectorizingCopyWithAssumedAlignmentILi128EEEEEEvvEEEEvNT_6ParamsE,@"STO_CUDA_ENTRY STV_DEFAULT"
_ZN7cutlass13device_kernelINS_4gemm6kernel13GemmUniversalIN4cute5tupleIJiiiiEEENS1_10collective13CollectiveMmaINS1_35MainloopSm100TmaUmmaWarpSpecializedILi17ELi2ELi4ENS5_IJNS4_1CILi4EEENSA_ILi2EEENSA_ILi1EEEEEEEENS5_IJNSA_ILi64EEENSA_ILi128EEENSA_ILi32EEEEEENS_10bfloat16_tENS5_IJlSD_lEEESK_SL_NS4_8TiledMMAINS4_8MMA_AtomIJNS4_20SM100_MMA_F16BF16_SSISK_SK_fLi64ELi128ELNS4_4UMMA5MajorE0ELSQ_0ELNSP_7ScaleInE0ELSR_0EEEEEENS4_6LayoutINS5_IJSD_SD_SD_EEENS5_IJNSA_ILi0EEESW_SW_EEEEENS5_IJNS4_10UnderscoreESZ_SZ_EEEEENS4_23SM90_TMA_LOAD_MULTICASTENS4_14ComposedLayoutINS4_7SwizzleILi2ELi4ELi3EEENS4_18smem_ptr_flag_bitsILi16EEENSU_INS5_IJNSA_ILi8EEESI_EEENS5_IJSI_SD_EEEEEEEvNS4_8identityES12_S1C_vS1D_EENS_8epilogue10collective18CollectiveEpilogueINS1F_23Sm100TmaWarpSpecializedILi4ELi2ELi16ELb1ELb0EEEJSJ_NS5_IJNSU_ISG_SD_EENSU_ISI_SD_EEEEESK_SL_SK_SL_NS1F_6fusion15FusionCallbacksIS1J_NS1N_17LinearCombinationISK_fSK_fLNS_15FloatRoundStyleE2EEESJ_S1M_JEEENS4_5SM1004TMEM4LOAD26SM100_TMEM_LOAD_16dp256b4xENS4_13SM90_TMA_LOADES1C_NS4_17SM75_U32x4_LDSM_NENS4_14SM90_TMA_STOREES1C_NS4_17SM90_U32x4_STSM_NENS4_39AutoVectorizingCopyWithAssumedAlignmentILi128EEEEEEvvEEEEvNT_6ParamsE:
[----:B------:R-:W1:Y:S01]  /*0000*/  LDC R1, c[0x0][0x37c] ;  /* 0x0000df00ff017b82 */ /* 0x000e620000000800 */
[----:B------:R-:W2:Y:S01]  /*0010*/  S2R R57, SR_TID.X ;  /* 0x0000000000397919 */ /* 0x000ea20000002100 */
[----:B------:R-:W3:Y:S01]  /*0020*/  LDCU.64 UR8, c[0x0][0x890] ;  /* 0x00011200ff0877ac */ /* 0x000ee20008000a00 */
[----:B------:R-:W-:Y:S02]  /*0030*/  PRMT R45, RZ, 0x7610, R45 ;  /* 0x00007610ff2d7816 */ /* 0x000fe4000000002d */
[----:B------:R-:W-:Y:S01]  /*0040*/  ELECT P3, URZ, PT ;  /* 0x0000000000ff782f */ /* 0x000fe20003860000 */
[----:B---3--:R-:W-:-:S04]  /*0050*/  UISETP.NE.U32.AND UP0, UPT, UR8, URZ, UPT ;  /* 0x000000ff0800728c */ /* 0x008fc8000bf05070 */
[----:B------:R-:W-:Y:S01]  /*0060*/  UISETP.NE.AND.EX UP0, UPT, UR9, URZ, UPT, UP0 ;  /* 0x000000ff0900728c */ /* 0x000fe2000bf05300 */
[----:B--2---:R-:W-:-:S05]  /*0070*/  SHF.R.U32.HI R46, RZ, 0x5, R57 ;  /* 0x00000005ff2e7819 */ /* 0x004fca0000011639 */
[----:B------:R-:W2:Y:S02]  /*0080*/  SHFL.IDX PT, R0, R46, RZ, 0x1f ;  /* 0x00001fff2e007589 */ /* 0x000ea400000e0000 */
[----:B--2---:R-:W-:Y:S01]  /*0090*/  R2UR UR17, R0 ;  /* 0x00000000001172ca */ /* 0x004fe200000e0000 */
[----:B-1----:R-:W-:-:S14]  /*00a0*/  BRA.U UP0, `(.L_x_0) ;  /* 0x0000000100307547 */ /* 0x002fdc000b800000 */
[----:B------:R-:W1:Y:S02]  /*00b0*/  LDCU.64 UR4, c[0x0][0x888] ;  /* 0x00011100ff0477ac */ /* 0x000e640008000a00 */
[----:B-1----:R-:W-:-:S04]  /*00c0*/  UISETP.NE.U32.AND UP0, UPT, UR4, URZ, UPT ;  /* 0x000000ff0400728c */ /* 0x002fc8000bf05070 */
[----:B------:R-:W-:-:S09]  /*00d0*/  UISETP.NE.AND.EX UP0, UPT, UR5, URZ, UPT, UP0 ;  /* 0x000000ff0500728c */ /* 0x000fd2000bf05300 */
[----:B------:R-:W-:Y:S05]  /*00e0*/  BRA.U !UP0, `(.L_x_1) ;  /* 0x0000000108147547 */ /* 0x000fea000b800000 */
[----:B------:R-:W1:Y:S01]  /*00f0*/  LDC.64 R2, c[0x0][0x888] ;  /* 0x00022200ff027b82 */ /* 0x000e620000000a00 */
[----:B------:R-:W1:Y:S02]  /*0100*/  LDCU.64 UR4, c[0x0][0x358] ;  /* 0x00006b00ff0477ac */ /* 0x000e640008000a00 */
[----:B-1----:R1:W5:Y:S01]  /*0110*/  LDG.E R27, desc[UR4][R2.64] ;  /* 0x00000004021b7981 */ /* 0x002362000c1e1900 */
[----:B------:R-:W-:Y:S01]  /*0120*/  HFMA2 R45, -RZ, RZ, 0, 5.9604644775390625e-08 ;  /* 0x00000001ff2d7431 */ /* 0x000fe200000001ff */
[----:B------:R-:W-:Y:S05]  /*0130*/  BRA `(.L_x_0) ;  /* 0x00000000000c7947 */ /* 0x000fea0003800000 */
.L_x_1:
[----:B------:R-:W1:Y:S01]  /*0140*/  LDCU UR4, c[0x0][0x880] ;  /* 0x00011000ff0477ac */ /* 0x000e620008000800 */
[----:B------:R-:W-:Y:S01]  /*0150*/  HFMA2 R45, -RZ, RZ, 0, 5.9604644775390625e-08 ;  /* 0x00000001ff2d7431 */ /* 0x000fe200000001ff */
[----:B-1----:R-:W-:-:S07]  /*0160*/  MOV R27, UR4 ;  /* 0x00000004001b7c02 */ /* 0x002fce0008000f00 */
.L_x_0:
[----:B------:R-:W2:Y:S02]  /*0170*/  LDCU.64 UR4, c[0x0][0x8b0] ;  /* 0x00011600ff0477ac */ /* 0x000ea40008000a00 */
[----:B--2---:R-:W-:-:S04]  /*0180*/  UISETP.NE.U32.AND UP0, UPT, UR4, URZ, UPT ;  /* 0x000000ff0400728c */ /* 0x004fc8000bf05070 */
[----:B------:R-:W-:-:S09]  /*0190*/  UISETP.NE.AND.EX UP0, UPT, UR5, URZ, UPT, UP0 ;  /* 0x000000ff0500728c */ /* 0x000fd2000bf05300 */
[----:B------:R-:W-:Y:S05]  /*01a0*/  BRA.U UP0, `(.L_x_2) ;  /* 0x0000000100287547 */ /* 0x000fea000b800000 */
[----:B------:R-:W2:Y:S02]  /*01b0*/  LDCU.64 UR4, c[0x0][0x8a8] ;  /* 0x00011500ff0477ac */ /* 0x000ea40008000a00 */
[----:B--2---:R-:W-:-:S04]  /*01c0*/  UISETP.NE.U32.AND UP0, UPT, UR4, URZ, UPT ;  /* 0x000000ff0400728c */ /* 0x004fc8000bf05070 */
[----:B------:R-:W-:-:S09]  /*01d0*/  UISETP.NE.AND.EX UP0, UPT, UR5, URZ, UPT, UP0 ;  /* 0x000000ff0500728c */ /* 0x000fd2000bf05300 */
[----:B------:R-:W-:Y:S05]  /*01e0*/  BRA.U !UP0, `(.L_x_3) ;  /* 0x0000000108107547 */ /* 0x000fea000b800000 */
[----:B------:R-:W2:Y:S01]  /*01f0*/  LDC.64 R24, c[0x0][0x8a8] ;  /* 0x00022a00ff187b82 */ /* 0x000ea20000000a00 */
[----:B------:R-:W2:Y:S02]  /*0200*/  LDCU.64 UR4, c[0x0][0x358] ;  /* 0x00006b00ff0477ac */ /* 0x000ea40008000a00 */
[----:B--2---:R2:W5:Y:S01]  /*0210*/  LDG.E R24, desc[UR4][R24.64] ;  /* 0x0000000418187981 */ /* 0x004562000c1e1900 */
[----:B------:R-:W-:Y:S05]  /*0220*/  BRA `(.L_x_2) ;  /* 0x0000000000087947 */ /* 0x000fea0003800000 */
.L_x_3:
[----:B------:R-:W2:Y:S02]  /*0230*/  LDCU UR4, c[0x0][0x8a0] ;  /* 0x00011400ff0477ac */ /* 0x000ea40008000800 */
[----:B--2---:R-:W-:Y:S02]  /*0240*/  MOV R24, UR4 ;  /* 0x0000000400187c02 */ /* 0x004fe40008000f00 */
.L_x_2:
[----:B------:R-:W-:Y:S01]  /*0250*/  IMAD.U32 R0, RZ, RZ, UR17 ;  /* 0x00000011ff007e24 */ /* 0x000fe2000f8e00ff */
[----:B------:R-:W-:Y:S04]  /*0260*/  BSSY.RECONVERGENT B0, `(.L_x_4) ;  /* 0x000000c000007945 */ /* 0x000fe80003800200 */
[C---:B------:R-:W-:Y:S02]  /*0270*/  ISETP.NE.OR P1, PT, R0.reuse, 0x1, !P3 ;  /* 0x000000010000780c */ /* 0x040fe40005f25670 */
[----:B------:R-:W-:-:S11]  /*0280*/  ISETP.NE.OR P0, PT, R0, 0x3, !P3 ;  /* 0x000000030000780c */ /* 0x000fd60005f05670 */
[----:B------:R-:W-:Y:S05]  /*0290*/  @P1 BRA `(.L_x_5) ;  /* 0x0000000000201947 */ /* 0x000fea0003800000 */
[----:B------:R-:W3:Y:S02]  /*02a0*/  LDCU.64 UR4, c[0x0][0x348] ;  /* 0x00006900ff0477ac */ /* 0x000ee40008000a00 */
[----:B---3--:R-:W-:Y:S02]  /*02b0*/  UIADD3 UR6, UP1, UPT, UR4, 0x80, URZ ;  /* 0x0000008004067890 */ /* 0x008fe4000ff3e0ff */
[----:B------:R-:W-:Y:S02]  /*02c0*/  UIADD3 UR4, UP0, UPT, UR4, 0x180, URZ ;  /* 0x0000018004047890 */ /* 0x000fe4000ff1e0ff */
[----:B------:R-:W-:Y:S02]  /*02d0*/  UIADD3.X UR7, UPT, UPT, URZ, UR5, URZ, UP1, !UPT ;  /* 0x00000005ff077290 */ /* 0x000fe40008ffe4ff */
[----:B------:R-:W-:-:S07]  /*02e0*/  UIADD3.X UR5, UPT, UPT, URZ, UR5, URZ, UP0, !UPT ;  /* 0x00000005ff057290 */ /* 0x000fce00087fe4ff */
[----:B------:R3:W-:Y:S02]  /*02f0*/  UTMACCTL.PF [UR6] ;  /* 0x00000000060079b9 */ /* 0x0007e40008040000 */
[----:B------:R3:W-:Y:S02]  /*0300*/  UTMACCTL.PF [UR4] ;  /* 0x00000000040079b9 */ /* 0x0007e40008040000 */
[----:B---3--:R-:W-:Y:S01]  /*0310*/  NOP ;  /* 0x0000000000007918 */ /* 0x008fe20000000000 */
.L_x_5:
[----:B------:R-:W-:Y:S05]  /*0320*/  BSYNC.RECONVERGENT B0 ;  /* 0x0000000000007941 */ /* 0x000fea0003800200 */
.L_x_4:
[----:B------:R-:W-:Y:S04]  /*0330*/  BSSY.RECONVERGENT B0, `(.L_x_6) ;  /* 0x000000a000007945 */ /* 0x000fe80003800200 */
        /* <DEDUP_REMOVED lines=9> */
.L_x_7:
[----:B------:R-:W-:Y:S05]  /*03d0*/  BSYNC.RECONVERGENT B0 ;  /* 0x0000000000007941 */ /* 0x000fea0003800200 */
.L_x_6:
[----:B------:R-:W3:Y:S01]  /*03e0*/  LDCU.64 UR4, c[0x0][0x888] ;  /* 0x00011100ff0477ac */ /* 0x000ee20008000a00 */
[----:B------:R-:W-:Y:S02]  /*03f0*/  UISETP.EQ.U32.AND UP1, UPT, UR8, URZ, UPT ;  /* 0x000000ff0800728c */ /* 0x000fe4000bf22070 */
[----:B------:R-:W-:Y:S02]  /*0400*/  UPLOP3.LUT UP4, UPT, UPT, UPT, UPT, 0x80, 0x8 ;  /* 0x000000000008789c */ /* 0x000fe40003f8f070 */
[----:B---3--:R-:W-:-:S04]  /*0410*/  UISETP.NE.U32.AND UP0, UPT, UR4, URZ, UPT ;  /* 0x000000ff0400728c */ /* 0x008fc8000bf05070 */
[----:B------:R-:W-:-:S04]  /*0420*/  UISETP.NE.AND.EX UP0, UPT, UR5, URZ, UPT, UP0 ;  /* 0x000000ff0500728c */ /* 0x000fc8000bf05300 */
[----:B------:R-:W-:-:S04]  /*0430*/  UISETP.EQ.OR.EX UP2, UPT, UR9, URZ, !UP0, UP1 ;  /* 0x000000ff0900728c */ /* 0x000fc8000c742710 */
[----:B------:R-:W-:-:S06]  /*0440*/  UP2UR UR4, UPR, URZ, 0x4 ;  /* 0x00000004ff047883 */ /* 0x000fcc0008000000 */
[----:B------:R-:W-:Y:S01]  /*0450*/  MOV R49, UR4 ;  /* 0x0000000400317c02 */ /* 0x000fe20008000f00 */
[----:B------:R-:W-:Y:S06]  /*0460*/  BRA.U !UP2, `(.L_x_8) ;  /* 0x000000010a207547 */ /* 0x000fec000b800000 */
[----:B------:R-:W-:Y:S01]  /*0470*/  UISETP.NE.U32.AND UP1, UPT, UR8, URZ, UPT ;  /* 0x000000ff0800728c */ /* 0x000fe2000bf25070 */
[----:B-----5:R-:W-:Y:S01]  /*0480*/  FSETP.NEU.AND P0, PT, R27, RZ, PT ;  /* 0x000000ff1b00720b */ /* 0x020fe20003f0d000 */
[----:B------:R-:W-:Y:S02]  /*0490*/  USEL UR4, URZ, 0xffffffff, UP0 ;  /* 0xffffffffff047887 */ /* 0x000fe40008000000 */
[----:B------:R-:W-:-:S10]  /*04a0*/  UISETP.NE.AND.EX UP1, UPT, UR9, URZ, UPT, UP1 ;  /* 0x000000ff0900728c */ /* 0x000fd4000bf25310 */
[----:B------:R-:W-:Y:S01]  /*04b0*/  VOTEU.ANY UP0, P0 ;  /* 0x0000000000ff7886 */ /* 0x000fe20000000100 */
[----:B------:R-:W-:-:S04]  /*04c0*/  @!UP1 USEL UR4, URZ, 0xffffffff, UP0 ;  /* 0xffffffffff049887 */ /* 0x000fc80008000000 */
[----:B------:R-:W-:-:S04]  /*04d0*/  ULOP3.LUT UR4, UR4, 0x1, URZ, 0xc0, !UPT ;  /* 0x0000000104047892 */ /* 0x000fc8000f8ec0ff */
[----:B------:R-:W-:-:S11]  /*04e0*/  UISETP.NE.U32.AND UP4, UPT, UR4, 0x1, UPT ;  /* 0x000000010400788c */ /* 0x000fd6000bf85070 */
.L_x_8:
[----:B-1----:R-:W1:Y:S01]  /*04f0*/  SHFL.IDX PT, R2, R46, RZ, 0x1f ;  /* 0x00001fff2e027589 */ /* 0x002e6200000e0000 */
[----:B------:R-:W-:-:S04]  /*0500*/  UISETP.NE.AND UP0, UPT, UR17, 0x2, UPT ;  /* 0x000000021100788c */ /* 0x000fc8000bf05270 */
[----:B------:R-:W-:Y:S01]  /*0510*/  USEL UR48, URZ, 0x1, UP0 ;  /* 0x00000001ff307887 */ /* 0x000fe20008000000 */
[----:B-1----:R-:W-:-:S13]  /*0520*/  ISETP.NE.AND P0, PT, R2, RZ, PT ;  /* 0x000000ff0200720c */ /* 0x002fda0003f05270 */
[----:B------:R-:W-:Y:S05]  /*0530*/  @P0 BRA `(.L_x_9) ;  /* 0x0000000000cc0947 */ /* 0x000fea0003800000 */
[----:B------:R-:W-:Y:S01]  /*0540*/  ELECT P0, URZ, PT ;  /* 0x0000000000ff782f */ /* 0x000fe20003800000 */
[----:B------:R-:W-:-:S12]  /*0550*/  BSSY.RECONVERGENT B0, `(.L_x_9) ;  /* 0x0000031000007945 */ /* 0x000fd80003800200 */
[----:B------:R-:W-:Y:S05]  /*0560*/  @!P0 BRA `(.L_x_10) ;  /* 0x0000000000bc8947 */ /* 0x000fea0003800000 */
[----:B------:R-:W1:Y:S01]  /*0570*/  S2UR UR4, SR_CgaCtaId ;  /* 0x00000000000479c3 */ /* 0x000e620000008800 */
[----:B------:R-:W-:Y:S01]  /*0580*/  UMOV UR5, 0x400 ;  /* 0x0000040000057882 */ /* 0x000fe20000000000 */
[----:B------:R-:W-:Y:S01]  /*0590*/  UMOV UR8, 0x1 ;  /* 0x0000000100087882 */ /* 0x000fe20000000000 */
[----:B------:R-:W-:Y:S01]  /*05a0*/  UMOV UR6, 0x5 ;  /* 0x0000000500067882 */ /* 0x000fe20000000000 */
[----:B------:R-:W-:-:S04]  /*05b0*/  UIADD3 UR8, UPT, UPT, -UR8, 0x100000, URZ ;  /* 0x0010000008087890 */ /* 0x000fc8000fffe1ff */
[----:B------:R-:W-:Y:S02]  /*05c0*/  USHF.L.U32 UR9, UR8, 0xb, URZ ;  /* 0x0000000b08097899 */ /* 0x000fe400080006ff */
[----:B------:R-:W-:Y:S02]  /*05d0*/  USHF.L.U32 UR8, UR8, 0x1, URZ ;  /* 0x0000000108087899 */ /* 0x000fe400080006ff */
[----:B------:R-:W-:-:S04]  /*05e0*/  UIADD3 UR6, UPT, UPT, -UR6, 0x100000, URZ ;  /* 0x0010000006067890 */ /* 0x000fc8000fffe1ff */
[----:B------:R-:W-:Y:S02]  /*05f0*/  USHF.L.U32 UR7, UR6, 0xb, URZ ;  /* 0x0000000b06077899 */ /* 0x000fe400080006ff */
[----:B------:R-:W-:Y:S02]  /*0600*/  USHF.L.U32 UR6, UR6, 0x1, URZ ;  /* 0x0000000106067899 */ /* 0x000fe400080006ff */
[----:B-1----:R-:W-:Y:S01]  /*0610*/  ULEA UR4, UR4, UR5, 0x18 ;  /* 0x0000000504047291 */ /* 0x002fe2000f8ec0ff */
[----:B------:R-:W1:Y:S11]  /*0620*/  FENCE.VIEW.ASYNC.S ;  /* 0x00000000000073c6 */ /* 0x000e760000000000 */
[----:B-1----:R1:W3:Y:S01]  /*0630*/  SYNCS.EXCH.64 URZ, [UR4], UR8 ;  /* 0x0000000804ff75b2 */ /* 0x0022e20008000100 */
[----:B------:R1:W4:Y:S01]  /*0640*/  SYNCS.EXCH.64 URZ, [UR4+0x88], UR6 ;  /* 0x0000880604ff75b2 */ /* 0x0003220008000100 */
[----:B------:R1:W1:Y:S01]  /*0650*/  SYNCS.EXCH.64 URZ, [UR4+0x8], UR8 ;  /* 0x0000080804ff75b2 */ /* 0x0002620008000100 */
        /* <DEDUP_REMOVED lines=31> */
[----:B---34-:R-:W-:Y:S01]  /*0850*/  NOP ;  /* 0x0000000000007918 */ /* 0x018fe20000000000 */
.L_x_10:
[----:B-1----:R-:W-:Y:S05]  /*0860*/  BSYNC.RECONVERGENT B0 ;  /* 0x0000000000007941 */ /* 0x002fea0003800200 */
.L_x_9:
[----:B------:R-:W1:Y:S01]  /*0870*/  SHFL.IDX PT, R2, R46, RZ, 0x1f ;  /* 0x00001fff2e027589 */ /* 0x000e6200000e0000 */
[----:B------:R-:W-:Y:S01]  /*0880*/  NOP ;  /* 0x0000000000007918 */ /* 0x000fe20000000000 */
[----:B-1----:R-:W-:-:S13]  /*0890*/  ISETP.NE.AND P0, PT, R2, 0x1, PT ;  /* 0x000000010200780c */ /* 0x002fda0003f05270 */
[----:B------:R-:W-:Y:S05]  /*08a0*/  @P0 BRA `(.L_x_11) ;  /* 0x0000000000580947 */ /* 0x000fea0003800000 */
        /* <DEDUP_REMOVED lines=9> */
[----:B------:R-:W-:Y:S01]  /*0940*/  USHF.L.U32 UR6, UR6, 0x1, URZ ;  /* 0x0000000106067899 */ /* 0x000fe200080006ff */
[----:B------:R-:W-:Y:S01]  /*0950*/  ELECT P0, URZ, PT ;  /* 0x0000000000ff782f */ /* 0x000fe20003800000 */
[----:B-1----:R-:W-:Y:S01]  /*0960*/  ULEA UR4, UR4, UR5, 0x18 ;  /* 0x0000000504047291 */ /* 0x002fe2000f8ec0ff */
[----:B------:R-:W1:Y:S11]  /*0970*/  FENCE.VIEW.ASYNC.S ;  /* 0x00000000000073c6 */ /* 0x000e760000000000 */
[----:B-1----:R1:W3:Y:S01]  /*0980*/  SYNCS.EXCH.64 URZ, [UR4+0x110], UR8 ;  /* 0x0001100804ff75b2 */ /* 0x0022e20008000100 */
[----:B------:R1:W4:Y:S01]  /*0990*/  SYNCS.EXCH.64 URZ, [UR4+0x130], UR6 ;  /* 0x0001300604ff75b2 */ /* 0x0003220008000100 */
[----:B------:R1:W1:Y:S01]  /*09a0*/  SYNCS.EXCH.64 URZ, [UR4+0x118], UR8 ;  /* 0x0001180804ff75b2 */ /* 0x0002620008000100 */
[----:B------:R1:W1:Y:S01]  /*09b0*/  SYNCS.EXCH.64 URZ, [UR4+0x138], UR6 ;  /* 0x0001380604ff75b2 */ /* 0x0002620008000100 */
[----:B------:R1:W1:Y:S01]  /*09c0*/  SYNCS.EXCH.64 URZ, [UR4+0x120], UR8 ;  /* 0x0001200804ff75b2 */ /* 0x0002620008000100 */
[----:B------:R1:W1:Y:S01]  /*09d0*/  SYNCS.EXCH.64 URZ, [UR4+0x140], UR6 ;  /* 0x0001400604ff75b2 */ /* 0x0002620008000100 */
[----:B------:R1:W1:Y:S01]  /*09e0*/  SYNCS.EXCH.64 URZ, [UR4+0x128], UR8 ;  /* 0x0001280804ff75b2 */ /* 0x0002620008000100 */
[----:B------:R1:W1:Y:S01]  /*09f0*/  SYNCS.EXCH.64 URZ, [UR4+0x148], UR6 ;  /* 0x0001480604ff75b2 */ /* 0x0002620008000100 */
[----:B------:R-:W-:Y:S01]  /*0a00*/  NOP ;  /* 0x0000000000007918 */ /* 0x000fe20000000000 */
.L_x_11:
[----:B------:R-:W2:Y:S01]  /*0a10*/  SHFL.IDX PT, R2, R46, RZ, 0x1f ;  /* 0x00001fff2e027589 */ /* 0x000ea200000e0000 */
[----:B------:R-:W-:Y:S01]  /*0a20*/  NOP ;  /* 0x0000000000007918 */ /* 0x000fe20000000000 */
[----:B--2---:R-:W-:-:S13]  /*0a30*/  ISETP.NE.AND P0, PT, R2, 0x3, PT ;  /* 0x000000030200780c */ /* 0x004fda0003f05270 */
[----:B------:R-:W-:Y:S05]  /*0a40*/  @P0 BRA `(.L_x_12) ;  /* 0x0000000000300947 */ /* 0x000fea0003800000 */
[----:B-1----:R-:W1:Y:S01]  /*0a50*/  S2UR UR4, SR_CgaCtaId ;  /* 0x00000000000479c3 */ /* 0x002e620000008800 */
[----:B------:R-:W-:Y:S01]  /*0a60*/  UMOV UR6, 0x400 ;  /* 0x0000040000067882 */ /* 0x000fe20000000000 */
[----:B------:R-:W-:Y:S01]  /*0a70*/  UMOV UR5, 0x20 ;  /* 0x0000002000057882 */ /* 0x000fe20000000000 */
[----:B------:R-:W-:Y:S01]  /*0a80*/  ELECT P0, URZ, PT ;  /* 0x0000000000ff782f */ /* 0x000fe20003800000 */
[----:B-1----:R-:W-:Y:S02]  /*0a90*/  ULEA UR6, UR4, UR6, 0x18 ;  /* 0x0000000604067291 */ /* 0x002fe4000f8ec0ff */
[----:B------:R-:W-:-:S04]  /*0aa0*/  UIADD3 UR4, UPT, UPT, -UR5, 0x100000, URZ ;  /* 0x0010000005047890 */ /* 0x000fc8000fffe1ff */
[----:B------:R-:W-:Y:S02]  /*0ab0*/  USHF.L.U32 UR5, UR4, 0xb, URZ ;  /* 0x0000000b04057899 */ /* 0x000fe400080006ff */
[----:B------:R-:W-:Y:S01]  /*0ac0*/  USHF.L.U32 UR4, UR4, 0x1, URZ ;  /* 0x0000000104047899 */ /* 0x000fe200080006ff */
[----:B------:R-:W1:Y:S11]  /*0ad0*/  FENCE.VIEW.ASYNC.S ;  /* 0x00000000000073c6 */ /* 0x000e760000000000 */
[----:B-1----:R2:W1:Y:S01]  /*0ae0*/  SYNCS.EXCH.64 URZ, [UR6+0x150], UR4 ;  /* 0x0001500406ff75b2 */ /* 0x0024620008000100 */
[----:B------:R2:W1:Y:S02]  /*0af0*/  SYNCS.EXCH.64 URZ, [UR6+0x158], UR4 ;  /* 0x0001580406ff75b2 */ /* 0x0004640008000100 */
[----:B--2---:R-:W-:Y:S01]  /*0b00*/  NOP ;  /* 0x0000000000007918 */ /* 0x004fe20000000000 */
.L_x_12:
[----:B------:R-:W2:Y:S01]  /*0b10*/  SHFL.IDX PT, R2, R46, RZ, 0x1f ;  /* 0x00001fff2e027589 */ /* 0x000ea200000e0000 */
[----:B------:R-:W-:Y:S01]  /*0b20*/  NOP ;  /* 0x0000000000007918 */ /* 0x000fe20000000000 */
[----:B--2---:R-:W-:-:S13]  /*0b30*/  ISETP.NE.AND P0, PT, R2, 0x4, PT ;  /* 0x000000040200780c */ /* 0x004fda0003f05270 */
[----:B------:R-:W-:Y:S05]  /*0b40*/  @P0 BRA `(.L_x_13) ;  /* 0x00000000004c0947 */ /* 0x000fea0003800000 */
[----:B-1----:R-:W1:Y:S01]  /*0b50*/  S2UR UR6, SR_CgaCtaId ;  /* 0x00000000000679c3 */ /* 0x002e620000008800 */
[----:B------:R-:W-:Y:S01]  /*0b60*/  UMOV UR4, 0x720 ;  /* 0x0000072000047882 */ /* 0x000fe20000000000 */
[----:B------:R-:W-:Y:S01]  /*0b70*/  UMOV UR5, 0x400 ;  /* 0x0000040000057882 */ /* 0x000fe20000000000 */
[----:B------:R-:W-:Y:S01]  /*0b80*/  USEL UR4, UR4, 0x620, UP4 ;  /* 0x0000062004047887 */ /* 0x000fe2000a000000 */
[----:B------:R-:W-:Y:S01]  /*0b90*/  UMOV UR8, 0x1 ;  /* 0x0000000100087882 */ /* 0x000fe20000000000 */
[----:B------:R-:W-:Y:S01]  /*0ba0*/  ELECT P0, URZ, PT ;  /* 0x0000000000ff782f */ /* 0x000fe20003800000 */
[----:B------:R-:W-:-:S04]  /*0bb0*/  UIADD3 UR8, UPT, UPT, -UR8, 0x100000, URZ ;  /* 0x0010000008087890 */ /* 0x000fc8000fffe1ff */
[----:B------:R-:W-:Y:S02]  /*0bc0*/  USHF.L.U32 UR9, UR8, 0xb, URZ ;  /* 0x0000000b08097899 */ /* 0x000fe400080006ff */
[----:B------:R-:W-:Y:S02]  /*0bd0*/  USHF.L.U32 UR8, UR8, 0x1, URZ ;  /* 0x0000000108087899 */ /* 0x000fe400080006ff */
[----:B-1----:R-:W-:Y:S02]  /*0be0*/  ULEA UR6, UR6, UR5, 0x18 ;  /* 0x0000000506067291 */ /* 0x002fe4000f8ec0ff */
[----:B------:R-:W-:-:S04]  /*0bf0*/  UIADD3 UR4, UPT, UPT, -UR4, 0x100000, URZ ;  /* 0x0010000004047890 */ /* 0x000fc8000fffe1ff */
[----:B------:R-:W-:Y:S02]  /*0c00*/  USHF.L.U32 UR5, UR4, 0xb, URZ ;  /* 0x0000000b04057899 */ /* 0x000fe400080006ff */
[----:B------:R-:W-:Y:S01]  /*0c10*/  USHF.L.U32 UR4, UR4, 0x1, URZ ;  /* 0x0000000104047899 */ /* 0x000fe200080006ff */
[----:B------:R-:W1:Y:S03]  /*0c20*/  FENCE.VIEW.ASYNC.S ;  /* 0x00000000000073c6 */ /* 0x000e660000000000 */
[----:B-1----:R2:W1:Y:S08]  /*0c30*/  SYNCS.EXCH.64 URZ, [UR6+0x160], UR8 ;  /* 0x0001600806ff75b2 */ /* 0x0024700008000100 */
[----:B------:R2:W1:Y:S01]  /*0c40*/  SYNCS.EXCH.64 URZ, [UR6+0x170], UR4 ;  /* 0x0001700406ff75b2 */ /* 0x0004620008000100 */
[----:B------:R2:W1:Y:S01]  /*0c50*/  SYNCS.EXCH.64 URZ, [UR6+0x168], UR8 ;  /* 0x0001680806ff75b2 */ /* 0x0004620008000100 */
[----:B------:R2:W1:Y:S02]  /*0c60*/  SYNCS.EXCH.64 URZ, [UR6+0x178], UR4 ;  /* 0x0001780406ff75b2 */ /* 0x0004640008000100 */
[----:B--2---:R-:W-:Y:S01]  /*0c70*/  NOP ;  /* 0x0000000000007918 */ /* 0x004fe20000000000 */
.L_x_13:
[----:B------:R-:W2:Y:S01]  /*0c80*/  SHFL.IDX PT, R2, R46, RZ, 0x1f ;  /* 0x00001fff2e027589 */ /* 0x000ea200000e0000 */
[----:B------:R-:W-:Y:S01]  /*0c90*/  NOP ;  /* 0x0000000000007918 */ /* 0x000fe20000000000 */
[----:B--2---:R-:W-:-:S13]  /*0ca0*/  ISETP.NE.AND P0, PT, R2, 0x5, PT ;  /* 0x000000050200780c */ /* 0x004fda0003f05270 */
[----:B------:R-:W-:Y:S05]  /*0cb0*/  @P0 BRA `(.L_x_14) ;  /* 0x0000000000580947 */ /* 0x000fea0003800000 */
[----:B-1----:R-:W1:Y:S01]  /*0cc0*/  S2UR UR4, SR_CgaCtaId ;  /* 0x00000000000479c3 */ /* 0x002e620000008800 */
        /* <DEDUP_REMOVED lines=12> */
[----:B-1----:R2:W1:Y:S01]  /*0d90*/  SYNCS.EXCH.64 URZ, [UR4+0x180], UR8 ;  /* 0x0001800804ff75b2 */ /* 0x0024620008000100 */
[----:B------:R2:W1:Y:S01]  /*0da0*/  SYNCS.EXCH.64 URZ, [UR4+0x1a0], UR6 ;  /* 0x0001a00604ff75b2 */ /* 0x0004620008000100 */
[----:B------:R2:W1:Y:S01]  /*0db0*/  SYNCS.EXCH.64 URZ, [UR4+0x188], UR8 ;  /* 0x0001880804ff75b2 */ /* 0x0004620008000100 */
[----:B------:R2:W1:Y:S01]  /*0dc0*/  SYNCS.EXCH.64 URZ, [UR4+0x1a8], UR6 ;  /* 0x0001a80604ff75b2 */ /* 0x0004620008000100 */
[----:B------:R2:W1:Y:S01]  /*0dd0*/  SYNCS.EXCH.64 URZ, [UR4+0x190], UR8 ;  /* 0x0001900804ff75b2 */ /* 0x0004620008000100 */
[----:B------:R2:W1:Y:S01]  /*0de0*/  SYNCS.EXCH.64 URZ, [UR4+0x1b0], UR6 ;  /* 0x0001b00604ff75b2 */ /* 0x0004620008000100 */
[----:B------:R2:W1:Y:S01]  /*0df0*/  SYNCS.EXCH.64 URZ, [UR4+0x198], UR8 ;  /* 0x0001980804ff75b2 */ /* 0x0004620008000100 */
[----:B------:R2:W1:Y:S02]  /*0e00*/  SYNCS.EXCH.64 URZ, [UR4+0x1b8], UR6 ;  /* 0x0001b80604ff75b2 */ /* 0x0004640008000100 */
[----:B--2---:R-:W-:Y:S01]  /*0e10*/  NOP ;  /* 0x0000000000007918 */ /* 0x004fe20000000000 */
.L_x_14:
[----:B------:R-:W2:Y:S01]  /*0e20*/  SHFL.IDX PT, R2, R46, RZ, 0x1f ;  /* 0x00001fff2e027589 */ /* 0x000ea200000e0000 */
[----:B------:R-:W-:Y:S01]  /*0e30*/  NOP ;  /* 0x0000000000007918 */ /* 0x000fe20000000000 */
[----:B--2---:R-:W-:-:S13]  /*0e40*/  ISETP.NE.AND P0, PT, R2, 0x3, PT ;  /* 0x000000030200780c */ /* 0x004fda0003f05270 */
[----:B------:R-:W-:Y:S05]  /*0e50*/  @P0 BRA `(.L_x_15) ;  /* 0x0000000000380947 */ /* 0x000fea0003800000 */
[----:B------:R-:W2:Y:S01]  /*0e60*/  S2UR UR5, SR_CgaCtaId ;  /* 0x00000000000579c3 */ /* 0x000ea20000008800 */
[----:B-1----:R-:W-:Y:S01]  /*0e70*/  UMOV UR4, 0x400 ;  /* 0x0000040000047882 */ /* 0x002fe20000000000 */
[----:B------:R-:W-:Y:S01]  /*0e80*/  UMOV UR6, 0x20 ;  /* 0x0000002000067882 */ /* 0x000fe20000000000 */
[----:B------:R-:W-:Y:S01]  /*0e90*/  ELECT P0, URZ, PT ;  /* 0x0000000000ff782f */ /* 0x000fe20003800000 */
[----:B------:R-:W-:-:S04]  /*0ea0*/  UIADD3 UR6, UPT, UPT, -UR6, 0x100000, URZ ;  /* 0x0010000006067890 */ /* 0x000fc8000fffe1ff */
[----:B------:R-:W-:Y:S02]  /*0eb0*/  USHF.L.U32 UR7, UR6, 0xb, URZ ;  /* 0x0000000b06077899 */ /* 0x000fe400080006ff */
[----:B------:R-:W-:Y:S02]  /*0ec0*/  USHF.L.U32 UR6, UR6, 0x1, URZ ;  /* 0x0000000106067899 */ /* 0x000fe400080006ff */
[----:B--2---:R-:W-:Y:S01]  /*0ed0*/  ULEA UR4, UR5, UR4, 0x18 ;  /* 0x0000000405047291 */ /* 0x004fe2000f8ec0ff */
[----:B------:R-:W1:Y:S11]  /*0ee0*/  FENCE.VIEW.ASYNC.S ;  /* 0x00000000000073c6 */ /* 0x000e760000000000 */
[----:B-1----:R2:W1:Y:S01]  /*0ef0*/  SYNCS.EXCH.64 URZ, [UR4+0x1c0], UR6 ;  /* 0x0001c00604ff75b2 */ /* 0x0024620008000100 */
[----:B------:R2:W1:Y:S01]  /*0f00*/  SYNCS.EXCH.64 URZ, [UR4+0x1d0], UR6 ;  /* 0x0001d00604ff75b2 */ /* 0x0004620008000100 */
[----:B------:R2:W1:Y:S01]  /*0f10*/  SYNCS.EXCH.64 URZ, [UR4+0x1c8], UR6 ;  /* 0x0001c80604ff75b2 */ /* 0x0004620008000100 */
[----:B------:R2:W1:Y:S02]  /*0f20*/  SYNCS.EXCH.64 URZ, [UR4+0x1d8], UR6 ;  /* 0x0001d80604ff75b2 */ /* 0x0004640008000100 */
[----:B--2---:R-:W-:Y:S01]  /*0f30*/  NOP ;  /* 0x0000000000007918 */ /* 0x004fe20000000000 */
.L_x_15:
[----:B-1----:R-:W1:Y:S01]  /*0f40*/  LDCU UR4, c[0x0][0x36c] ;  /* 0x00006d80ff0477ac */ /* 0x002e620008000800 */
[----:B------:R-:W-:Y:S01]  /*0f50*/  ISETP.NE.OR P3, PT, R0, 0x2, !P3 ;  /* 0x000000020000780c */ /* 0x000fe20005f65670 */
[----:B------:R-:W-:Y:S01]  /*0f60*/  NOP ;  /* 0x0000000000007918 */ /* 0x000fe20000000000 */
[----:B------:R-:W-:Y:S01]  /*0f70*/  LOP3.LUT R0, R57, 0x1f, RZ, 0xc0, !PT ;  /* 0x0000001f39007812 */ /* 0x000fe200078ec0ff */
[----:B------:R-:W-:Y:S02]  /*0f80*/  UISETP.NE.AND UP5, UPT, UR17, URZ, UPT ;  /* 0x000000ff1100728c */ /* 0x000fe4000bfa5270 */
[----:B-1----:R-:W-:-:S09]  /*0f90*/  UISETP.EQ.U32.AND UP6, UPT, UR4, 0x1, UPT ;  /* 0x000000010400788c */ /* 0x002fd2000bfc2070 */
[----:B------:R-:W-:Y:S05]  /*0fa0*/  BRA.U !UP6, `(.L_x_16) ;  /* 0x000000010e087547 */ /* 0x000fea000b800000 */
[----:B---34-:R-:W-:Y:S01]  /*0fb0*/  UCGABAR_ARV ;  /* 0x00000000000079c7 */ /* 0x018fe20008000000 */
[----:B------:R-:W-:Y:S05]  /*0fc0*/  BRA `(.L_x_17) ;  /* 0x0000000000047947 */ /* 0x000fea0003800000 */
.L_x_16:
[----:B---34-:R-:W-:Y:S01]  /*0fd0*/  NOP ;  /* 0x0000000000007918 */ /* 0x018fe20000000000 */
.L_x_17:
[----:B------:R-:W1:Y:S01]  /*0fe0*/  S2UR UR16, SR_CTAID.X ;  /* 0x00000000001079c3 */ /* 0x000e620000002500 */
[----:B------:R-:W-:-:S05]  /*0ff0*/  CS2R.32 R48, SR_CgaSize ;  /* 0x0000000000307805 */ /* 0x000fca0000008a00 */
[----:B------:R-:W-:-:S05]  /*1000*/  IMAD R48, R48, -0xa0, RZ ;  /* 0xffffff6030307824 */ /* 0x000fca00078e02ff */
[----:B------:R-:W-:-:S14]  /*1010*/  R2UR UR5, R48 ;  /* 0x00000000300572ca */ /* 0x000fdc00000e0000 */
[----:B------:R-:W2:Y:S01]  /*1020*/  LDCU UR5, c[0x0][UR5+0x2b0] ;  /* 0x00005600050577ac */ /* 0x000ea20008000800 */
[----:B------:R-:W-:-:S05]  /*1030*/  CS2R.32 R48, SR_CgaSize ;  /* 0x0000000000307805 */ /* 0x000fca0000008a00 */
[----:B------:R-:W-:-:S05]  /*1040*/  IMAD R48, R48, -0xa0, RZ ;  /* 0xffffff6030307824 */ /* 0x000fca00078e02ff */
[----:B------:R-:W-:-:S14]  /*1050*/  R2UR UR4, R48 ;  /* 0x00000000300472ca */ /* 0x000fdc00000e0000 */
[----:B------:R-:W3:Y:S01]  /*1060*/  LDCU UR4, c[0x0][UR4+0x2b4] ;  /* 0x00005680040477ac */ /* 0x000ee20008000800 */
[----:B------:R-:W4:Y:S01]  /*1070*/  S2UR UR20, SR_CTAID.Y ;  /* 0x00000000001479c3 */ /* 0x000f220000002600 */
[----:B------:R-:W-:-:S05]  /*1080*/  CS2R.32 R48, SR_CgaSize ;  /* 0x0000000000307805 */ /* 0x000fca0000008a00 */
[----:B------:R-:W-:-:S05]  /*1090*/  IMAD R48, R48, -0xa0, RZ ;  /* 0xffffff6030307824 */ /* 0x000fca00078e02ff */
[----:B------:R-:W-:-:S14]  /*10a0*/  R2UR UR7, R48 ;  /* 0x00000000300772ca */ /* 0x000fdc00000e0000 */
[----:B------:R-:W3:Y:S01]  /*10b0*/  LDCU UR7, c[0x0][UR7+0x2a0] ;  /* 0x00005400070777ac */ /* 0x000ee20008000800 */
[----:B------:R-:W-:-:S05]  /*10c0*/  CS2R.32 R48, SR_CgaSize ;  /* 0x0000000000307805 */ /* 0x000fca0000008a00 */
[----:B------:R-:W-:-:S05]  /*10d0*/  IMAD R48, R48, -0xa0, RZ ;  /* 0xffffff6030307824 */ /* 0x000fca00078e02ff */
[----:B------:R-:W-:-:S14]  /*10e0*/  R2UR UR8, R48 ;  /* 0x00000000300872ca */ /* 0x000fdc00000e0000 */
[----:B------:R-:W3:Y:S01]  /*10f0*/  LDCU UR8, c[0x0][UR8+0x2a4] ;  /* 0x00005480080877ac */ /* 0x000ee20008000800 */
[----:B------:R-:W3:Y:S01]  /*1100*/  S2UR UR9, SR_CgaCtaId ;  /* 0x00000000000979c3 */ /* 0x000ee20000008800 */
[----:B------:R-:W3:Y:S01]  /*1110*/  LDCU UR21, c[0x0][0xb24] ;  /* 0x00016480ff1577ac */ /* 0x000ee20008000800 */
[----:B------:R-:W3:Y:S01]  /*1120*/  LDCU UR42, c[0x0][0xb24] ;  /* 0x00016480ff2a77ac */ /* 0x000ee20008000800 */
[----:B-1----:R-:W-:Y:S01]  /*1130*/  I2FP.F32.U32 R3, UR16 ;  /* 0x0000001000037c45 */ /* 0x002fe20008201000 */
[----:B------:R-:W1:Y:S04]  /*1140*/  LDCU UR29, c[0x0][0xb30] ;  /* 0x00016600ff1d77ac */ /* 0x000e680008000800 */
[----:B--2---:R-:W-:Y:S01]  /*1150*/  FMUL R3, R3, UR5 ;  /* 0x0000000503037c20 */ /* 0x004fe20008400000 */
[----:B------:R-:W-:Y:S01]  /*1160*/  UMOV UR34, 0x11 ;  /* 0x0000001100227882 */ /* 0x000fe20000000000 */
[----:B----4-:R-:W-:-:S04]  /*1170*/  I2FP.F32.U32 R2, UR20 ;  /* 0x0000001400027c45 */ /* 0x010fc80008201000 */
[----:B------:R-:W2:Y:S01]  /*1180*/  F2I.U32.TRUNC.NTZ R3, R3 ;  /* 0x0000000300037305 */ /* 0x000ea2000020f000 */
[----:B---3--:R-:W-:Y:S01]  /*1190*/  FMUL R2, R2, UR4 ;  /* 0x0000000402027c20 */ /* 0x008fe20008400000 */
[----:B------:R-:W-:Y:S02]  /*11a0*/  ULOP3.LUT UR5, UR9, 0x4, URZ, 0xc0, !UPT ;  /* 0x0000000409057892 */ /* 0x000fe4000f8ec0ff */
[----:B------:R-:W-:-:S04]  /*11b0*/  ULOP3.LUT UR50, UR9, 0x3, URZ, 0xc0, !UPT ;  /* 0x0000000309327892 */ /* 0x000fc8000f8ec0ff */
[----:B------:R-:W3:Y:S01]  /*11c0*/  F2I.U32.TRUNC.NTZ R2, R2 ;  /* 0x0000000200027305 */ /* 0x000ee2000020f000 */
[----:B------:R-:W-:Y:S02]  /*11d0*/  UISETP.GT.U32.AND UP0, UPT, UR5, 0xffff, UPT ;  /* 0x0000ffff0500788c */ /* 0x000fe4000bf04070 */
[----:B------:R-:W-:Y:S02]  /*11e0*/  UISETP.GT.U32.AND UP1, UPT, UR50, 0xffff, UPT ;  /* 0x0000ffff3200788c */ /* 0x000fe4000bf24070 */
[----:B------:R-:W-:Y:S01]  /*11f0*/  USEL UR26, UR5, 0xffff, !UP0 ;  /* 0x0000ffff051a7887 */ /* 0x000fe2000c000000 */
[----:B--2---:R-:W-:Y:S01]  /*1200*/  R2UR UR4, R3 ;  /* 0x00000000030472ca */ /* 0x004fe200000e0000 */
[----:B------:R-:W-:Y:S02]  /*1210*/  USHF.R.U32.HI UR32, URZ, 0x2, UR9 ;  /* 0x00000002ff207899 */ /* 0x000fe40008011609 */
[----:B------:R-:W-:Y:S02]  /*1220*/  USHF.L.U32 UR31, UR9, 0x8, URZ ;  /* 0x00000008091f7899 */ /* 0x000fe400080006ff */
[----:B------:R-:W-:-:S02]  /*1230*/  USHF.L.U32 UR30, UR9, 0xa, URZ ;  /* 0x0000000a091e7899 */ /* 0x000fc400080006ff */
[----:B------:R-:W-:Y:S01]  /*1240*/  USEL UR27, UR50, 0xffff, !UP1 ;  /* 0x0000ffff321b7887 */ /* 0x000fe2000c800000 */
[----:B---3--:R-:W-:Y:S02]  /*1250*/  R2UR UR6, R2 ;  /* 0x00000000020672ca */ /* 0x008fe400000e0000 */
[----:B------:R-:W-:-:S03]  /*1260*/  PRMT R2, RZ, 0x7610, R2 ;  /* 0x00007610ff027816 */ /* 0x000fc60000000002 */
[----:B------:R-:W-:-:S04]  /*1270*/  UIADD3 UR5, UPT, UPT, -UR4, URZ, URZ ;  /* 0x000000ff04057290 */ /* 0x000fc8000fffe1ff */
[----:B------:R-:W-:-:S04]  /*1280*/  UIMAD UR5, UR7, UR5, UR16 ;  /* 0x00000005070572a4 */ /* 0x000fc8000f8e0210 */
[----:B------:R-:W-:Y:S02]  /*1290*/  UIADD3 UR4, UPT, UPT, -UR6, URZ, URZ ;  /* 0x000000ff06047290 */ /* 0x000fe4000fffe1ff */
[----:B------:R-:W-:Y:S02]  /*12a0*/  IMAD.U32 R48, RZ, RZ, UR5 ;  /* 0x00000005ff307e24 */ /* 0x000fe4000f8e00ff */
[----:B------:R-:W-:-:S06]  /*12b0*/  UIMAD UR4, UR8, UR4, UR20 ;  /* 0x00000004080472a4 */ /* 0x000fcc000f8e0214 */
[----:B------:R-:W-:Y:S01]  /*12c0*/  IMAD.U32 R47, RZ, RZ, UR4 ;  /* 0x00000004ff2f7e24 */ /* 0x000fe2000f8e00ff */
[----:B-1----:R-:W-:Y:S06]  /*12d0*/  BRA.U UP5, `(.L_x_18) ;  /* 0x0000000105747547 */ /* 0x002fec000b800000 */
[----:B------:R-:W-:Y:S02]  /*12e0*/  R2UR UR4, R47 ;  /* 0x000000002f0472ca */ /* 0x000fe400000e0000 */
[----:B------:R-:W-:-:S11]  /*12f0*/  R2UR UR8, R48 ;  /* 0x00000000300872ca */ /* 0x000fd600000e0000 */
[----:B------:R-:W-:Y:S02]  /*1300*/  UISETP.NE.AND UP2, UPT, UR4, URZ, UPT ;  /* 0x000000ff0400728c */ /* 0x000fe4000bf45270 */
[----:B------:R-:W-:Y:S02]  /*1310*/  UISETP.NE.AND UP3, UPT, UR4, 0x1, UPT ;  /* 0x000000010400788c */ /* 0x000fe4000bf65270 */
[----:B------:R-:W-:Y:S02]  /*1320*/  UISETP.NE.AND UP0, UPT, UR8, URZ, UP2 ;  /* 0x000000ff0800728c */ /* 0x000fe40009705270 */
[----:B------:R-:W-:Y:S02]  /*1330*/  USEL UR4, URZ, 0x10, UP3 ;  /* 0x00000010ff047887 */ /* 0x000fe40009800000 */
[----:B------:R-:W-:Y:S02]  /*1340*/  USEL UR11, URZ, 0x1, UP0 ;  /* 0x00000001ff0b7887 */ /* 0x000fe40008000000 */
[----:B------:R-:W-:-:S02]  /*1350*/  UISETP.NE.AND UP0, UPT, UR8, URZ, UPT ;  /* 0x000000ff0800728c */ /* 0x000fc4000bf05270 */
[----:B------:R-:W-:Y:S02]  /*1360*/  USEL UR5, URZ, 0x2, UP2 ;  /* 0x00000002ff057887 */ /* 0x000fe40009000000 */
[----:B------:R-:W-:Y:S02]  /*1370*/  USEL UR9, UR4, 0x10, UP0 ;  /* 0x0000001004097887 */ /* 0x000fe40008000000 */
[----:B------:R-:W-:Y:S02]  /*1380*/  UISETP.NE.AND UP0, UPT, UR8, 0x1, UPT ;  /* 0x000000010800788c */ /* 0x000fe4000bf05270 */
[----:B------:R-:W-:Y:S02]  /*1390*/  USEL UR4, URZ, 0x20, UP3 ;  /* 0x00000020ff047887 */ /* 0x000fe40009800000 */
[----:B------:R-:W-:Y:S02]  /*13a0*/  UISETP.NE.AND UP1, UPT, UR8, 0x2, UPT ;  /* 0x000000020800788c */ /* 0x000fe4000bf25270 */
[----:B------:R-:W-:-:S02]  /*13b0*/  USEL UR6, URZ, 0x4, UP2 ;  /* 0x00000004ff067887 */ /* 0x000fc40009000000 */
[----:B------:R-:W-:Y:S02]  /*13c0*/  USEL UR7, UR5, 0x2, UP0 ;  /* 0x0000000205077887 */ /* 0x000fe40008000000 */
[----:B------:R-:W-:Y:S02]  /*13d0*/  USEL UR10, UR4, 0x20, UP0 ;  /* 0x00000020040a7887 */ /* 0x000fe40008000000 */
[----:B------:R-:W-:Y:S02]  /*13e0*/  UISETP.NE.AND UP0, UPT, UR8, 0x3, UPT ;  /* 0x000000030800788c */ /* 0x000fe4000bf05270 */
[----:B------:R-:W-:Y:S02]  /*13f0*/  USEL UR5, URZ, 0x40, UP3 ;  /* 0x00000040ff057887 */ /* 0x000fe40009800000 */
[----:B------:R-:W-:Y:S02]  /*1400*/  USEL UR8, UR6, 0x4, UP1 ;  /* 0x0000000406087887 */ /* 0x000fe40008800000 */
[----:B------:R-:W-:-:S02]  /*1410*/  USEL UR4, URZ, 0x8, UP2 ;  /* 0x00000008ff047887 */ /* 0x000fc40009000000 */
[----:B------:R-:W-:Y:S02]  /*1420*/  UIADD3 UR6, UPT, UPT, UR7, UR9, UR11 ;  /* 0x0000000907067290 */ /* 0x000fe4000fffe00b */
[----:B------:R-:W-:Y:S02]  /*1430*/  USEL UR7, UR5, 0x40, UP1 ;  /* 0x0000004005077887 */ /* 0x000fe40008800000 */
[----:B------:R-:W-:Y:S02]  /*1440*/  USEL UR12, URZ, 0x80, UP3 ;  /* 0x00000080ff0c7887 */ /* 0x000fe40009800000 */
[----:B------:R-:W-:Y:S02]  /*1450*/  USEL UR4, UR4, 0x8, UP0 ;  /* 0x0000000804047887 */ /* 0x000fe40008000000 */
[----:B------:R-:W-:Y:S02]  /*1460*/  UIADD3 UR5, UPT, UPT, UR8, UR10, UR6 ;  /* 0x0000000a08057290 */ /* 0x000fe4000fffe006 */
[----:B------:R-:W-:-:S02]  /*1470*/  USEL UR6, UR12, 0x80, UP0 ;  /* 0x000000800c067887 */ /* 0x000fc40008000000 */
[----:B------:R-:W-:-:S04]  /*1480*/  UIADD3 UR4, UPT, UPT, UR4, UR7, UR5 ;  /* 0x0000000704047290 */ /* 0x000fc8000fffe005 */
[----:B------:R-:W-:-:S06]  /*1490*/  UIADD3 UR4, UPT, UPT, UR4, UR6, URZ ;  /* 0x0000000604047290 */ /* 0x000fcc000fffe0ff */
[----:B------:R-:W-:-:S07]  /*14a0*/  IMAD.U32 R2, RZ, RZ, UR4 ;  /* 0x00000004ff027e24 */ /* 0x000fce000f8e00ff */
.L_x_18:
[----:B------:R-:W1:Y:S01]  /*14b0*/  S2UR UR36, SR_CTAID.Z ;  /* 0x00000000002479c3 */ /* 0x000e620000002700 */
[----:B------:R-:W-:Y:S01]  /*14c0*/  UISETP.GE.AND UP0, UPT, UR21, 0x1, UPT ;  /* 0x000000011500788c */ /* 0x000fe2000bf06270 */
[----:B------:R-:W-:-:S08]  /*14d0*/  UMOV UR33, 0xf ;  /* 0x0000000f00217882 */ /* 0x000fd00000000000 */
[----:B------:R-:W-:Y:S05]  /*14e0*/  BRA.U !UP0, `(.L_x_19) ;  /* 0x0000000108d47547 */ /* 0x000fea000b800000 */
[----:B------:R-:W2:Y:S01]  /*14f0*/  LDCU.128 UR12, c[0x0][0xb10] ;  /* 0x00016200ff0c77ac */ /* 0x000ea20008000c00 */
[----:B------:R-:W3:Y:S01]  /*1500*/  LDCU UR6, c[0x0][0x370] ;  /* 0x00006e00ff0677ac */ /* 0x000ee20008000800 */
[----:B------:R-:W4:Y:S01]  /*1510*/  LDCU UR5, c[0x0][0x374] ;  /* 0x00006e80ff0577ac */ /* 0x000f220008000800 */
[----:B------:R-:W1:Y:S01]  /*1520*/  LDCU UR28, c[0x0][0xb0c] ;  /* 0x00016180ff1c77ac */ /* 0x000e620008000800 */
[----:B------:R-:W1:Y:S01]  /*1530*/  LDCU UR4, c[0x0][0xb20] ;  /* 0x00016400ff0477ac */ /* 0x000e620008000800 */
[----:B------:R-:W1:Y:S01]  /*1540*/  LDCU.64 UR8, c[0x0][0xb28] ;  /* 0x00016500ff0877ac */ /* 0x000e620008000a00 */
[----:B--2---:R-:W-:Y:S02]  /*1550*/  UISETP.NE.AND UP0, UPT, UR14, 0x1, UPT ;  /* 0x000000010e00788c */ /* 0x004fe4000bf05270 */
[----:B----4-:R-:W-:Y:S02]  /*1560*/  UIMAD.WIDE.U32 UR10, UR5, UR15, URZ ;  /* 0x0000000f050a72a5 */ /* 0x010fe4000f8e00ff */
[----:B---3--:R-:W-:-:S02]  /*1570*/  UIMAD.WIDE.U32 UR22, UR6, UR12, URZ ;  /* 0x0000000c061672a5 */ /* 0x008fc4000f8e00ff */
[----:B-1----:R-:W-:Y:S02]  /*1580*/  UISETP.NE.AND UP1, UPT, UR28, 0x1, UPT ;  /* 0x000000011c00788c */ /* 0x002fe4000bf25270 */
[----:B------:R-:W-:Y:S01]  /*1590*/  UISETP.NE.AND UP2, UPT, UR21, 0x1, UPT ;  /* 0x000000011500788c */ /* 0x000fe2000bf45270 */
[----:B------:R-:W-:Y:S02]  /*15a0*/  UMOV UR10, UR11 ;  /* 0x0000000b000a7c82 */ /* 0x000fe40008000000 */
[----:B------:R-:W-:Y:S01]  /*15b0*/  UMOV UR22, UR23 ;  /* 0x0000001700167c82 */ /* 0x000fe20008000000 */
[----:B------:R-:W-:Y:S02]  /*15c0*/  @UP0 USHF.R.U32.HI UR5, URZ, UR4, UR10 ;  /* 0x00000004ff050299 */ /* 0x000fe4000801160a */
[----:B------:R-:W-:Y:S02]  /*15d0*/  UIMAD.WIDE.U32 UR24, UR20, UR15, URZ ;  /* 0x0000000f141872a5 */ /* 0x000fe4000f8e00ff */
[----:B------:R-:W-:-:S02]  /*15e0*/  UIMAD.WIDE.U32 UR10, UR5, UR8, URZ ;  /* 0x00000008050a72a5 */ /* 0x000fc4000f8e00ff */
[----:B------:R-:W-:Y:S02]  /*15f0*/  @UP1 USHF.R.U32.HI UR6, URZ, UR13, UR22 ;  /* 0x0000000dff061299 */ /* 0x000fe40008011616 */
[----:B------:R-:W-:Y:S02]  /*1600*/  UIMAD.WIDE.U32 UR18, UR16, UR12, URZ ;  /* 0x0000000c101272a5 */ /* 0x000fe4000f8e00ff */
[----:B------:R-:W-:Y:S01]  /*1610*/  UIMAD.WIDE.U32 UR22, UR6, UR8, URZ ;  /* 0x00000008061672a5 */ /* 0x000fe2000f8e00ff */
[----:B------:R-:W-:Y:S01]  /*1620*/  UMOV UR24, UR25 ;  /* 0x0000001900187c82 */ /* 0x000fe20008000000 */
[----:B------:R-:W-:Y:S01]  /*1630*/  UMOV UR10, UR11 ;  /* 0x0000000b000a7c82 */ /* 0x000fe20008000000 */
[----:B------:R-:W-:Y:S02]  /*1640*/  USHF.R.U32.HI UR24, URZ, UR4, UR24 ;  /* 0x00000004ff187299 */ /* 0x000fe40008011618 */
[----:B------:R-:W-:Y:S02]  /*1650*/  @UP2 USHF.R.U32.HI UR5, URZ, UR9, UR10 ;  /* 0x00000009ff052299 */ /* 0x000fe4000801160a */
[----:B------:R-:W-:Y:S01]  /*1660*/  UMOV UR7, UR23 ;  /* 0x0000001700077c82 */ /* 0x000fe20008000000 */
[----:B------:R-:W-:Y:S01]  /*1670*/  UMOV UR18, UR19 ;  /* 0x0000001300127c82 */ /* 0x000fe20008000000 */
[----:B------:R-:W-:-:S02]  /*1680*/  @UP2 USHF.R.U32.HI UR6, URZ, UR9, UR7 ;  /* 0x00000009ff062299 */ /* 0x000fc40008011607 */
[----:B------:R-:W-:Y:S02]  /*1690*/  USHF.R.U32.HI UR18, URZ, UR13, UR18 ;  /* 0x0000000dff127299 */ /* 0x000fe40008011612 */
[----:B------:R-:W-:Y:S02]  /*16a0*/  USEL UR4, UR20, UR24, !UP0 ;  /* 0x0000001814047287 */ /* 0x000fe4000c000000 */
[----:B------:R-:W-:Y:S02]  /*16b0*/  UIMAD UR7, UR5, UR21, URZ ;  /* 0x00000015050772a4 */ /* 0x000fe4000f8e02ff */
[----:B------:R-:W-:Y:S02]  /*16c0*/  USEL UR5, UR16, UR18, !UP1 ;  /* 0x0000001210057287 */ /* 0x000fe4000c800000 */
[----:B------:R-:W-:Y:S02]  /*16d0*/  UIMAD UR12, UR6, UR21, URZ ;  /* 0x00000015060c72a4 */ /* 0x000fe4000f8e02ff */
[----:B------:R-:W-:-:S02]  /*16e0*/  UISETP.GE.AND UP0, UPT, UR4, UR7, UPT ;  /* 0x000000070400728c */ /* 0x000fc4000bf06270 */
[----:B------:R-:W-:Y:S02]  /*16f0*/  UIMAD.WIDE.U32 UR10, UR4, UR8, URZ ;  /* 0x00000008040a72a5 */ /* 0x000fe4000f8e00ff */
[----:B------:R-:W-:Y:S02]  /*1700*/  UISETP.GE.OR UP0, UPT, UR5, UR12, UP0 ;  /* 0x0000000c0500728c */ /* 0x000fe40008706670 */
[----:B------:R-:W-:Y:S02]  /*1710*/  UIMAD.WIDE.U32 UR12, UR5, UR8, URZ ;  /* 0x00000008050c72a5 */ /* 0x000fe4000f8e00ff */
[----:B------:R-:W-:Y:S01]  /*1720*/  UIADD3 UR10, UPT, UPT, -UR4, URZ, URZ ;  /* 0x000000ff040a7290 */ /* 0x000fe2000fffe1ff */
[----:B------:R-:W-:Y:S01]  /*1730*/  UMOV UR8, UR11 ;  /* 0x0000000b00087c82 */ /* 0x000fe20008000000 */
[----:B------:R-:W-:Y:S02]  /*1740*/  UIADD3 UR11, UPT, UPT, -UR5, URZ, URZ ;  /* 0x000000ff050b7290 */ /* 0x000fe4000fffe1ff */
[----:B------:R-:W-:-:S03]  /*1750*/  USHF.R.U32.HI UR8, URZ, UR9, UR8 ;  /* 0x00000009ff087299 */ /* 0x000fc60008011608 */
[----:B------:R-:W-:Y:S01]  /*1760*/  @!UP0 UMOV UR7, UR13 ;  /* 0x0000000d00078c82 */ /* 0x000fe20008000000 */
[----:B------:R-:W-:Y:S02]  /*1770*/  UIMAD UR20, UR14, UR10, UR20 ;  /* 0x0000000a0e1472a4 */ /* 0x000fe4000f8e0214 */
[----:B------:R-:W-:Y:S02]  /*1780*/  USEL UR8, UR4, UR8, !UP2 ;  /* 0x0000000804087287 */ /* 0x000fe4000d000000 */
[----:B------:R-:W-:Y:S02]  /*1790*/  @!UP0 USHF.R.U32.HI UR7, URZ, UR9, UR7 ;  /* 0x00000009ff078299 */ /* 0x000fe40008011607 */
[----:B------:R-:W-:Y:S02]  /*17a0*/  UIADD3 UR9, UPT, UPT, -UR8, URZ, URZ ;  /* 0x000000ff08097290 */ /* 0x000fe4000fffe1ff */
[----:B------:R-:W-:Y:S02]  /*17b0*/  @!UP0 USEL UR7, UR5, UR7, !UP2 ;  /* 0x0000000705078287 */ /* 0x000fe4000d000000 */
[----:B------:R-:W-:-:S02]  /*17c0*/  UIMAD UR9, UR21, UR9, UR4 ;  /* 0x00000009150972a4 */ /* 0x000fc4000f8e0204 */
[----:B------:R-:W-:Y:S02]  /*17d0*/  @!UP0 UIADD3 UR8, UPT, UPT, UR8, -UR7, URZ ;  /* 0x8000000708088290 */ /* 0x000fe4000fffe0ff */
[----:B------:R-:W-:Y:S02]  /*17e0*/  @!UP0 UIMAD UR6, UR9, UR6, UR7 ;  /* 0x00000006090682a4 */ /* 0x000fe4000f8e0207 */
[----:B------:R-:W-:Y:S02]  /*17f0*/  @!UP0 UIMAD UR4, UR8, UR21, UR5 ;  /* 0x00000015080482a4 */ /* 0x000fe4000f8e0205 */
[----:B------:R-:W-:Y:S02]  /*1800*/  UIMAD UR16, UR28, UR11, UR16 ;  /* 0x0000000b1c1072a4 */ /* 0x000fe4000f8e0210 */
[----:B------:R-:W-:Y:S01]  /*1810*/  UIMAD UR20, UR4, UR14, UR20 ;  /* 0x0000000e041472a4 */ /* 0x000fe2000f8e0214 */
[----:B------:R-:W-:Y:S02]  /*1820*/  @!UP0 UMOV UR5, UR6 ;  /* 0x0000000600058c82 */ /* 0x000fe40008000000 */
[----:B------:R-:W-:-:S12]  /*1830*/  UIMAD UR16, UR5, UR28, UR16 ;  /* 0x0000001c051072a4 */ /* 0x000fd8000f8e0210 */
.L_x_19:
[----:B------:R-:W-:Y:S02]  /*1840*/  UISETP.NE.AND UP1, UPT, UR29, 0x1, UPT ;  /* 0x000000011d00788c */ /* 0x000fe4000bf25270 */
[----:B------:R-:W-:Y:S02]  /*1850*/  ULOP3.LUT UR27, UR27, 0xffff, URZ, 0xc0, !UPT ;  /* 0x0000ffff1b1b7892 */ /* 0x000fe4000f8ec0ff */
[----:B------:R-:W-:Y:S02]  /*1860*/  ULOP3.LUT UR26, UR26, 0xffff, URZ, 0xc0, !UPT ;  /* 0x0000ffff1a1a7892 */ /* 0x000fe4000f8ec0ff */
[----:B------:R-:W-:Y:S02]  /*1870*/  UISETP.NE.AND UP0, UPT, UR17, 0x2, UPT ;  /* 0x000000021100788c */ /* 0x000fe4000bf05270 */
[----:B------:R-:W-:Y:S02]  /*1880*/  ULOP3.LUT UR31, UR31, 0x400, URZ, 0xc0, !UPT ;  /* 0x000004001f1f7892 */ /* 0x000fe4000f8ec0ff */
[----:B------:R-:W-:-:S02]  /*1890*/  ULOP3.LUT UR30, UR30, 0xc00, URZ, 0xc0, !UPT ;  /* 0x00000c001e1e7892 */ /* 0x000fc4000f8ec0ff */
[----:B------:R-:W-:Y:S02]  /*18a0*/  USHF.L.U32 UR27, UR34, UR27, URZ ;  /* 0x0000001b221b7299 */ /* 0x000fe400080006ff */
[----:B------:R-:W-:Y:S01]  /*18b0*/  USHF.L.U32 UR26, UR33, UR26, URZ ;  /* 0x0000001a211a7299 */ /* 0x000fe200080006ff */
[----:B------:R-:W-:Y:S11]  /*18c0*/  BRA.U UP1, `(.L_x_20) ;  /* 0x0000000101447547 */ /* 0x000ff6000b800000 */
[----:B------:R-:W2:Y:S01]  /*18d0*/  LDCU.128 UR8, c[0x0][0xb10] ;  /* 0x00016200ff0877ac */ /* 0x000ea20008000c00 */
[----:B------:R-:W3:Y:S01]  /*18e0*/  LDCU UR12, c[0x0][0xb0c] ;  /* 0x00016180ff0c77ac */ /* 0x000ee20008000800 */
[----:B------:R-:W4:Y:S01]  /*18f0*/  LDCU UR13, c[0x0][0xb20] ;  /* 0x00016400ff0d77ac */ /* 0x000f220008000800 */
[----:B--2---:R-:W-:Y:S02]  /*1900*/  UIMAD.WIDE.U32 UR6, UR16, UR8, URZ ;  /* 0x00000008100672a5 */ /* 0x004fe4000f8e00ff */
[----:B------:R-:W-:Y:S02]  /*1910*/  UIMAD.WIDE.U32 UR4, UR20, UR11, URZ ;  /* 0x0000000b140472a5 */ /* 0x000fe4000f8e00ff */
[----:B---3--:R-:W-:Y:S02]  /*1920*/  UISETP.NE.AND UP2, UPT, UR12, 0x1, UPT ;  /* 0x000000010c00788c */ /* 0x008fe4000bf45270 */
[----:B------:R-:W-:Y:S01]  /*1930*/  UISETP.NE.AND UP1, UPT, UR10, 0x1, UPT ;  /* 0x000000010a00788c */ /* 0x000fe2000bf25270 */
[----:B------:R-:W-:-:S02]  /*1940*/  UMOV UR6, UR7 ;  /* 0x0000000700067c82 */ /* 0x000fc40008000000 */
[----:B------:R-:W-:Y:S01]  /*1950*/  UMOV UR4, UR5 ;  /* 0x0000000500047c82 */ /* 0x000fe20008000000 */
[----:B------:R-:W-:Y:S02]  /*1960*/  USHF.R.U32.HI UR6, URZ, UR9, UR6 ;  /* 0x00000009ff067299 */ /* 0x000fe40008011606 */
[----:B----4-:R-:W-:Y:S02]  /*1970*/  USHF.R.U32.HI UR4, URZ, UR13, UR4 ;  /* 0x0000000dff047299 */ /* 0x010fe40008011604 */
[----:B------:R-:W-:Y:S02]  /*1980*/  USEL UR5, UR16, UR6, !UP2 ;  /* 0x0000000610057287 */ /* 0x000fe4000d000000 */
[----:B------:R-:W-:-:S04]  /*1990*/  USEL UR4, UR20, UR4, !UP1 ;  /* 0x0000000414047287 */ /* 0x000fc8000c800000 */
[----:B------:R-:W-:Y:S02]  /*19a0*/  UIADD3 UR6, UPT, UPT, UR5, -UR4, URZ ;  /* 0x8000000405067290 */ /* 0x000fe4000fffe0ff */
[----:B------:R-:W-:Y:S02]  /*19b0*/  UIADD3 UR4, UPT, UPT, -UR5, UR4, URZ ;  /* 0x0000000405047290 */ /* 0x000fe4000fffe1ff */
[----:B------:R-:W-:Y:S02]  /*19c0*/  UIMAD UR20, UR6, UR10, UR20 ;  /* 0x0000000a061472a4 */ /* 0x000fe4000f8e0214 */
[----:B------:R-:W-:-:S12]  /*19d0*/  UIMAD UR16, UR4, UR12, UR16 ;  /* 0x0000000c041072a4 */ /* 0x000fd8000f8e0210 */
.L_x_20:
[----:B------:R-:W-:Y:S05]  /*19e0*/  BRA.U !UP6, `(.L_x_21) ;  /* 0x000000010e0c7547 */ /* 0x000fea000b800000 */
[----:B------:R-:W-:Y:S01]  /*19f0*/  UCGABAR_WAIT ;  /* 0x0000000000007dc7 */ /* 0x000fe20008000000 */
[----:B------:R-:W-:Y:S01]  /*1a00*/  CCTL.IVALL ;  /* 0x00000000ff00798f */ /* 0x000fe20002000000 */
[----:B------:R-:W-:Y:S05]  /*1a10*/  BRA `(.L_x_22) ;  /* 0x0000000000047947 */ /* 0x000fea0003800000 */
.L_x_21:
[----:B------:R-:W-:Y:S06]  /*1a20*/  BAR.SYNC.DEFER_BLOCKING 0x0 ;  /* 0x0000000000007b1d */ /* 0x000fec0000010000 */
.L_x_22:
[----:B------:R-:W-:Y:S05]  /*1a30*/  BRA.U UP0, `(.L_x_23) ;  /* 0x0000001900b07547 */ /* 0x000fea000b800000 */
[----:B------:R-:W2:Y:S01]  /*1a40*/  LDCU UR7, c[0x0][0x38c] ;  /* 0x00007180ff0777ac */ /* 0x000ea20008000800 */
[----:B------:R-:W3:Y:S01]  /*1a50*/  S2UR UR8, SR_CgaCtaId ;  /* 0x00000000000879c3 */ /* 0x000ee20000008800 */
[----:B------:R-:W-:Y:S01]  /*1a60*/  PLOP3.LUT P1, PT, PT, PT, UP4, 0x80, 0x8 ;  /* 0x000000000008781c */ /* 0x000fe20003f2f048 */
[----:B------:R-:W-:Y:S01]  /*1a70*/  IMAD.MOV.U32 R12, RZ, RZ, 0x1 ;  /* 0x00000001ff0c7424 */ /* 0x000fe200078e00ff */
[----:B------:R-:W-:Y:S01]  /*1a80*/  UISETP.NE.AND UP0, UPT, UR17, URZ, UPT ;  /* 0x000000ff1100728c */ /* 0x000fe2000bf05270 */
[----:B------:R-:W-:Y:S01]  /*1a90*/  ISETP.EQ.OR P2, PT, R0, RZ, P3 ;  /* 0x000000ff0000720c */ /* 0x000fe20001f42670 */
[----:B------:R-:W-:Y:S01]  /*1aa0*/  UMOV UR21, 0x400 ;  /* 0x0000040000157882 */ /* 0x000fe20000000000 */
[----:B------:R-:W-:Y:S01]  /*1ab0*/  USHF.L.U32 UR5, UR32, 0x5, URZ ;  /* 0x0000000520057899 */ /* 0x000fe200080006ff */
[----:B------:R-:W-:Y:S01]  /*1ac0*/  PLOP3.LUT P1, PT, P1, PT, PT, 0x8, 0x80 ;  /* 0x000000000080781c */ /* 0x000fe20000f2e170 */
[----:B------:R-:W-:Y:S01]  /*1ad0*/  USEL UR25, UR48, 0x2, UP0 ;  /* 0x0000000230197887 */ /* 0x000fe20008000000 */
[----:B------:R-:W-:Y:S01]  /*1ae0*/  CS2R R10, SRZ ;  /* 0x00000000000a7805 */ /* 0x000fe2000001ff00 */
[----:B------:R-:W-:Y:S01]  /*1af0*/  IMAD.MOV.U32 R9, RZ, RZ, RZ ;  /* 0x000000ffff097224 */ /* 0x000fe200078e00ff */
[----:B------:R-:W4:Y:S01]  /*1b00*/  LDCU UR43, c[0x0][0x370] ;  /* 0x00006e00ff2b77ac */ /* 0x000f220008000800 */
[----:B------:R-:W-:Y:S01]  /*1b10*/  IMAD.MOV.U32 R8, RZ, RZ, 0x1 ;  /* 0x00000001ff087424 */ /* 0x000fe200078e00ff */
[----:B------:R-:W1:Y:S01]  /*1b20*/  LDCU.64 UR28, c[0x0][0x348] ;  /* 0x00006900ff1c77ac */ /* 0x000e620008000a00 */
[----:B--2---:R-:W-:-:S02]  /*1b30*/  UIADD3 UR6, UPT, UPT, UR7, 0x1f, URZ ;  /* 0x0000001f07067890 */ /* 0x004fc4000fffe0ff */
[----:B------:R-:W-:Y:S02]  /*1b40*/  UIADD3 UR49, UPT, UPT, UR7, 0x3e, URZ ;  /* 0x0000003e07317890 */ /* 0x000fe4000fffe0ff */
[----:B------:R-:W-:Y:S02]  /*1b50*/  USHF.R.S32.HI UR4, URZ, 0x1f, UR6 ;  /* 0x0000001fff047899 */ /* 0x000fe40008011406 */
[----:B---3--:R-:W-:Y:S02]  /*1b60*/  ULEA UR21, UR8, UR21, 0x18 ;  /* 0x0000001508157291 */ /* 0x008fe4000f8ec0ff */
[----:B------:R-:W-:Y:S02]  /*1b70*/  ULEA.HI UR4, UR4, UR6, URZ, 0x5 ;  /* 0x0000000604047291 */ /* 0x000fe4000f8f28ff */
[----:B------:R-:W-:Y:S02]  /*1b80*/  UIADD3 UR6, UPT, UPT, UR7, -0x1, URZ ;  /* 0xffffffff07067890 */ /* 0x000fe4000fffe0ff */
[----:B------:R-:W-:-:S02]  /*1b90*/  USHF.R.S32.HI UR45, URZ, 0x5, UR4 ;  /* 0x00000005ff2d7899 */ /* 0x000fc40008011404 */
[----:B------:R-:W-:Y:S02]  /*1ba0*/  UISETP.GE.U32.AND UP1, UPT, UR6, -0x3f, UPT ;  /* 0xffffffc10600788c */ /* 0x000fe4000bf26070 */
[----:B------:R-:W-:Y:S02]  /*1bb0*/  UISETP.LT.U32.AND UP0, UPT, UR45, 0x11, UPT ;  /* 0x000000112d00788c */ /* 0x000fe4000bf01070 */
[----:B------:R-:W-:Y:S02]  /*1bc0*/  ULEA UR38, UR31, UR21, 0x1 ;  /* 0x000000151f267291 */ /* 0x000fe4000f8e08ff */
[----:B------:R-:W-:Y:S02]  /*1bd0*/  USEL UR44, UR45, 0x11, UP0 ;  /* 0x000000112d2c7887 */ /* 0x000fe40008000000 */
[----:B------:R-:W-:Y:S02]  /*1be0*/  ULEA UR37, UR30, UR21, 0x1 ;  /* 0x000000151e257291 */ /* 0x000fe4000f8e08ff */
[----:B------:R-:W-:-:S02]  /*1bf0*/  UIADD3 UR24, UPT, UPT, UR44, -0x1, URZ ;  /* 0xffffffff2c187890 */ /* 0x000fc4000fffe0ff */
[----:B------:R-:W-:Y:S01]  /*1c00*/  @UP1 UIADD3 UR24, UPT, UPT, UR44, URZ, URZ ;  /* 0x000000ff2c181290 */ /* 0x000fe2000fffe0ff */
[----:B------:R-:W2:Y:S01]  /*1c10*/  LDCU UR41, c[0x0][0x374] ;  /* 0x00006e80ff2977ac */ /* 0x000ea20008000800 */
[----:B------:R-:W-:Y:S02]  /*1c20*/  ULOP3.LUT UR47, UR5, 0x20, URZ, 0xe2, !UPT ;  /* 0x00000020052f7892 */ /* 0x000fe4000f8ee2ff */
[----:B------:R-:W-:Y:S02]  /*1c30*/  UIADD3 UR38, UPT, UPT, UR38, 0x4600, URZ ;  /* 0x0000460026267890 */ /* 0x000fe4000fffe0ff */
[----:B------:R-:W-:Y:S02]  /*1c40*/  UIADD3 UR37, UPT, UPT, UR37, 0x15600, URZ ;  /* 0x0001560025257890 */ /* 0x000fe4000fffe0ff */
[----:B------:R-:W-:Y:S02]  /*1c50*/  UIADD3 UR46, UPT, UPT, UR45, -UR44, URZ ;  /* 0x8000002c2d2e7290 */ /* 0x000fe4000fffe0ff */
[----:B------:R-:W-:Y:S01]  /*1c60*/  UIADD3 UR24, UPT, UPT, UR24, 0x1, URZ ;  /* 0x0000000118187890 */ /* 0x000fe2000fffe0ff */
[----:B-1--4-:R-:W-:-:S11]  /*1c70*/  UMOV UR7, URZ ;  /* 0x000000ff00077c82 */ /* 0x012fd60008000000 */
.L_x_43:
[----:B------:R-:W1:Y:S02]  /*1c80*/  S2UR UR4, SR_CgaCtaId ;  /* 0x00000000000479c3 */ /* 0x000e640000008800 */
[----:B-1----:R-:W-:-:S09]  /*1c90*/  UISETP.NE.AND UP0, UPT, UR4, URZ, UPT ;  /* 0x000000ff0400728c */ /* 0x002fd2000bf05270 */
[----:B------:R-:W-:Y:S05]  /*1ca0*/  BRA.U UP0, `(.L_x_24) ;  /* 0x0000000100287547 */ /* 0x000fea000b800000 */
[----:B------:R-:W-:Y:S02]  /*1cb0*/  LEA R0, R9, UR21, 0x3 ;  /* 0x0000001509007c11 */ /* 0x000fe4000f8e18ff */
[----:B------:R-:W-:-:S04]  /*1cc0*/  SHF.L.U32 R2, R8, 0x1f, RZ ;  /* 0x0000001f08027819 */ /* 0x000fc800000006ff */
[----:B------:R-:W1:Y:S02]  /*1cd0*/  SYNCS.PHASECHK.TRANS64.TRYWAIT P0, [R0+URZ+0x1d0], R2 ;  /* 0x0001d002000075a7 */ /* 0x000e6400080011ff */
[----:B-1----:R-:W-:Y:S05]  /*1ce0*/  @!P0 BRA `(.L_x_25) ;  /* 0x0000007000d88947 */ /* 0x002fea0003800000 */
.L_x_152:
[----:B------:R-:W-:Y:S01]  /*1cf0*/  VIADD R9, R9, 0x1 ;  /* 0x0000000109097836 */ /* 0x000fe20000000000 */
[----:B------:R1:W-:Y:S04]  /*1d00*/  SYNCS.ARRIVE.TRANS64.A1T0 RZ, [R0+URZ+0x1c0], RZ ;  /* 0x0001c0ff00ff79a7 */ /* 0x0003e800081000ff */
[----:B------:R-:W-:-:S04]  /*1d10*/  ISETP.NE.AND P0, PT, R9, 0x2, PT ;  /* 0x000000020900780c */ /* 0x000fc80003f05270 */
[----:B------:R-:W-:Y:S02]  /*1d20*/  SEL R9, R9, RZ, P0 ;  /* 0x000000ff09097207 */ /* 0x000fe40000000000 */
[----:B-1----:R-:W-:-:S04]  /*1d30*/  SEL R0, RZ, 0x1, P0 ;  /* 0x00000001ff007807 */ /* 0x002fc80000000000 */
[----:B------:R-:W-:-:S07]  /*1d40*/  LOP3.LUT R8, R8, R0, RZ, 0x3c, !PT ;  /* 0x0000000008087212 */ /* 0x000fce00078e3cff */
.L_x_24:
[----:B------:R-:W-:Y:S01]  /*1d50*/  ULEA UR4, UR7, UR21, 0x3 ;  /* 0x0000001507047291 */ /* 0x000fe2000f8e18ff */
[----:B------:R-:W-:Y:S01]  /*1d60*/  SHF.L.U32 R0, R12, 0x1f, RZ ;  /* 0x0000001f0c007819 */ /* 0x000fe200000006ff */
[----:B------:R-:W-:Y:S02]  /*1d70*/  UISETP.GE.U32.AND UP0, UPT, UR49, 0x3f, UPT ;  /* 0x0000003f3100788c */ /* 0x000fe4000bf06070 */
[----:B------:R-:W-:Y:S02]  /*1d80*/  ULEA UR11, UR20, UR50, 0x2 ;  /* 0x00000032140b7291 */ /* 0x000fe4000f8e10ff */
[----:B------:R-:W-:Y:S02]  /*1d90*/  ULEA UR35, UR16, UR47, 0x6 ;  /* 0x0000002f10237291 */ /* 0x000fe4000f8e30ff */
[----:B------:R-:W-:Y:S01]  /*1da0*/  USHF.L.U32 UR11, UR11, 0x5, URZ ;  /* 0x000000050b0b7899 */ /* 0x000fe200080006ff */
[----:B------:R1:W3:Y:S01]  /*1db0*/  SYNCS.PHASECHK.TRANS64.TRYWAIT P0, [UR4+0x88], R0 ;  /* 0x00008800ff0075a7 */ /* 0x0002e20008001104 */
[----:B------:R-:W-:Y:S01]  /*1dc0*/  UMOV UR6, URZ ;  /* 0x000000ff00067c82 */ /* 0x000fe20008000000 */
[----:B------:R-:W-:Y:S09]  /*1dd0*/  BRA.U !UP0, `(.L_x_26) ;  /* 0x0000000108c87547 */ /* 0x000ff2000b800000 */
[----:B------:R-:W-:Y:S01]  /*1de0*/  UMOV UR13, URZ ;  /* 0x000000ff000d7c82 */ /* 0x000fe20008000000 */
[----:B------:R-:W-:-:S05]  /*1df0*/  UMOV UR4, UR7 ;  /* 0x0000000700047c82 */ /* 0x000fca0008000000 */
.L_x_32:
[----:B------:R-:W-:Y:S01]  /*1e00*/  ULEA UR33, UR4, UR21, 0x3 ;  /* 0x0000001504217291 */ /* 0x000fe2000f8e18ff */
[----:B---3--:R-:W-:Y:S01]  /*1e10*/  @!P3 MOV R2, 0x3000 ;  /* 0x000030000002b802 */ /* 0x008fe20000000f00 */
[----:B-1-3--:R-:W-:Y:S10]  /*1e20*/  @P0 BRA `(.L_x_27) ;  /* 0x00000000000c0947 */ /* 0x00aff40003800000 */
[----:B------:R-:W-:-:S04]  /*1e30*/  SHF.L.U32 R3, R12, 0x1f, RZ ;  /* 0x0000001f0c037819 */ /* 0x000fc800000006ff */
[----:B------:R-:W3:Y:S02]  /*1e40*/  SYNCS.PHASECHK.TRANS64.TRYWAIT P0, [UR33+0x88], R3 ;  /* 0x00008803ff0075a7 */ /* 0x000ee40008001121 */
[----:B---3--:R-:W-:Y:S05]  /*1e50*/  @!P0 BRA `(.L_x_28) ;  /* 0x0000007000908947 */ /* 0x008fea0003800000 */
.L_x_27:
[----:B------:R3:W-:Y:S01]  /*1e60*/  @!P3 SYNCS.ARRIVE.TRANS64 RZ, [UR33], R2 ;  /* 0x00000002ffffb9a7 */ /* 0x0007e20008000021 */
[----:B------:R-:W-:-:S04]  /*1e70*/  ULOP3.LUT UR5, UR25, 0x2, URZ, 0xfc, !UPT ;  /* 0x0000000219057892 */ /* 0x000fc8000f8efcff */
[----:B------:R-:W-:-:S09]  /*1e80*/  UISETP.NE.AND UP0, UPT, UR5, 0x2, UPT ;  /* 0x000000020500788c */ /* 0x000fd2000bf05270 */
[----:B------:R-:W-:Y:S05]  /*1e90*/  BRA.U UP0, `(.L_x_29) ;  /* 0x0000000100047547 */ /* 0x000fea000b800000 */
[----:B--2---:R-:W-:Y:S05]  /*1ea0*/  BPT.TRAP 0x1 ;  /* 0x000000040000795c */ /* 0x004fea0000300000 */
.L_x_29:
[----:B------:R-:W-:Y:S04]  /*1eb0*/  BSSY.RECONVERGENT B0, `(.L_x_30) ;  /* 0x0000003000007945 */ /* 0x000fe80003800200 */
[----:B------:R-:W-:Y:S05]  /*1ec0*/  @P2 BRA `(.L_x_31) ;  /* 0x0000000000042947 */ /* 0x000fea0003800000 */
[----:B--2---:R-:W-:Y:S05]  /*1ed0*/  BPT.TRAP 0x1 ;  /* 0x000000040000795c */ /* 0x004fea0000300000 */
.L_x_31:
[----:B--2---:R-:W-:Y:S05]  /*1ee0*/  BSYNC.RECONVERGENT B0 ;  /* 0x0000000000007941 */ /* 0x004fea0003800200 */
.L_x_30:
[----:B------:R-:W-:Y:S02]  /*1ef0*/  UIADD3 UR5, UPT, UPT, UR4, 0x1, URZ ;  /* 0x0000000104057890 */ /* 0x000fe4000fffe0ff */
[----:B------:R-:W-:Y:S02]  /*1f00*/  USHF.L.U32 UR34, UR13, 0x5, URZ ;  /* 0x000000050d227899 */ /* 0x000fe400080006ff */
[----:B------:R-:W-:Y:S02]  /*1f10*/  UISETP.NE.AND UP0, UPT, UR5, 0x11, UPT ;  /* 0x000000110500788c */ /* 0x000fe4000bf05270 */
[----:B------:R-:W-:Y:S02]  /*1f20*/  UIADD3 UR13, UPT, UPT, UR13, 0x1, URZ ;  /* 0x000000010d0d7890 */ /* 0x000fe4000fffe0ff */
[----:B------:R-:W-:Y:S02]  /*1f30*/  USEL UR6, URZ, 0x1, UP0 ;  /* 0x00000001ff067887 */ /* 0x000fe40008000000 */
[----:B------:R-:W-:-:S02]  /*1f40*/  USEL UR7, UR5, URZ, UP0 ;  /* 0x000000ff05077287 */ /* 0x000fc40008000000 */
[----:B------:R-:W-:Y:S02]  /*1f50*/  UIADD3 UR14, UP1, UPT, UR28, 0x80, URZ ;  /* 0x000000801c0e7890 */ /* 0x000fe4000ff3e0ff */
[----:B------:R-:W-:Y:S01]  /*1f60*/  ULEA UR5, UR7, UR21, 0x3 ;  /* 0x0000001507057291 */ /* 0x000fe2000f8e18ff */
[----:B------:R-:W-:Y:S01]  /*1f70*/  LOP3.LUT R12, R12, UR6, RZ, 0x3c, !PT ;  /* 0x000000060c0c7c12 */ /* 0x000fe2000f8e3cff */
[----:B------:R-:W-:Y:S02]  /*1f80*/  ULEA UR6, UR4, UR31, 0xb ;  /* 0x0000001f04067291 */ /* 0x000fe4000f8e58ff */
[----:B------:R-:W-:Y:S01]  /*1f90*/  UIADD3.X UR15, UPT, UPT, URZ, UR29, URZ, UP1, !UPT ;  /* 0x0000001dff0f7290 */ /* 0x000fe20008ffe4ff */
[----:B-1----:R-:W-:Y:S01]  /*1fa0*/  SHF.L.U32 R0, R12, 0x1f, RZ ;  /* 0x0000001f0c007819 */ /* 0x002fe200000006ff */
[----:B------:R-:W-:Y:S02]  /*1fb0*/  ULEA UR6, UR6, UR21, 0x1 ;  /* 0x0000001506067291 */ /* 0x000fe4000f8e08ff */
[----:B------:R-:W-:Y:S01]  /*1fc0*/  UPRMT UR16, URZ, 0x5410, UR27 ;  /* 0x00005410ff107896 */ /* 0x000fe2000800001b */
[----:B------:R4:W1:Y:S01]  /*1fd0*/  SYNCS.PHASECHK.TRANS64.TRYWAIT P0, [UR5+0x88], R0 ;  /* 0x00008800ff0075a7 */ /* 0x0008620008001105 */
[----:B------:R-:W-:-:S02]  /*1fe0*/  ULEA UR5, UR4, UR30, 0xc ;  /* 0x0000001e04057291 */ /* 0x000fc4000f8e60ff */
[----:B------:R-:W-:Y:S02]  /*1ff0*/  UIADD3 UR4, UP0, UPT, UR28, 0x180, URZ ;  /* 0x000001801c047890 */ /* 0x000fe4000ff1e0ff */
[----:B------:R-:W-:Y:S02]  /*2000*/  ULEA UR5, UR5, UR21, 0x1 ;  /* 0x0000001505057291 */ /* 0x000fe4000f8e08ff */
[----:B------:R-:W-:Y:S02]  /*2010*/  UIADD3 UR32, UPT, UPT, UR6, 0x4600, URZ ;  /* 0x0000460006207890 */ /* 0x000fe4000fffe0ff */
[----:B------:R-:W-:Y:S02]  /*2020*/  UIADD3 UR8, UPT, UPT, UR5, 0x15600, URZ ;  /* 0x0001560005087890 */ /* 0x000fe4000fffe0ff */
[----:B------:R-:W-:Y:S02]  /*2030*/  UIADD3.X UR5, UPT, UPT, URZ, UR29, URZ, UP0, !UPT ;  /* 0x0000001dff057290 */ /* 0x000fe400087fe4ff */
[----:B------:R-:W-:-:S02]  /*2040*/  UISETP.NE.AND UP0, UPT, UR13, UR24, UPT ;  /* 0x000000180d00728c */ /* 0x000fc4000bf05270 */
[----:B------:R-:W-:Y:S01]  /*2050*/  UPRMT UR6, URZ, 0x5410, UR26 ;  /* 0x00005410ff067896 */ /* 0x000fe2000800001a */
[----:B------:R-:W-:Y:S01]  /*2060*/  UMOV UR18, 0x0 ;  /* 0x0000000000127882 */ /* 0x000fe20000000000 */
[----:B------:R-:W-:Y:S01]  /*2070*/  UMOV UR19, 0x10000000 ;  /* 0x1000000000137882 */ /* 0x000fe20000000000 */
[----:B------:R-:W-:Y:S01]  /*2080*/  UMOV UR12, UR36 ;  /* 0x00000024000c7c82 */ /* 0x000fe20008000000 */
[----:B------:R-:W-:Y:S01]  /*2090*/  UMOV UR9, UR33 ;  /* 0x0000002100097c82 */ /* 0x000fe20008000000 */
[----:B------:R-:W-:Y:S01]  /*20a0*/  UMOV UR10, UR34 ;  /* 0x00000022000a7c82 */ /* 0x000fe20008000000 */
[----:B------:R-:W-:Y:S03]  /*20b0*/  UTMALDG.3D.MULTICAST [UR32], [UR14], UR16, desc[UR18] ;  /* 0x000012200e0073b4 */ /* 0x000fe60008011810 */
[----:B------:R2:W-:Y:S02]  /*20c0*/  UTMALDG.3D.MULTICAST [UR8], [UR4], UR6, desc[UR18] ;  /* 0x00001208040073b4 */ /* 0x0005e40008011806 */
[----:B--2---:R-:W-:Y:S01]  /*20d0*/  UMOV UR6, UR24 ;  /* 0x0000001800067c82 */ /* 0x004fe20008000000 */
[----:B------:R-:W-:Y:S01]  /*20e0*/  UMOV UR4, UR7 ;  /* 0x0000000700047c82 */ /* 0x000fe20008000000 */
[----:B----4-:R-:W-:Y:S05]  /*20f0*/  BRA.U UP0, `(.L_x_32) ;  /* 0xfffffffd00407547 */ /* 0x010fea000b83ffff */
.L_x_26:
[----:B------:R-:W-:Y:S01]  /*2100*/  ULEA UR4, UR7, UR21, 0x3 ;  /* 0x0000001507047291 */ /* 0x000fe2000f8e18ff */
[----:B-1----:R-:W-:Y:S01]  /*2110*/  SHF.L.U32 R0, R12, 0x1f, RZ ;  /* 0x0000001f0c007819 */ /* 0x002fe200000006ff */
[----:B------:R-:W-:Y:S01]  /*2120*/  @!P1 SYNCS.ARRIVE.TRANS64.A1T0 RZ, [UR21+0x158], RZ ;  /* 0x000158ffffff99a7 */ /* 0x000fe20008100015 */
[----:B------:R-:W-:-:S06]  /*2130*/  UISETP.GT.AND UP0, UPT, UR45, UR44, UPT ;  /* 0x0000002c2d00728c */ /* 0x000fcc000bf04270 */
[----:B---3--:R1:W3:Y:S03]  /*2140*/  SYNCS.PHASECHK.TRANS64.TRYWAIT P0, [UR4+0x88], R0 ;  /* 0x00008800ff0075a7 */ /* 0x0082e60008001104 */
[----:B------:R-:W-:Y:S05]  /*2150*/  BRA.U !UP0, `(.L_x_33) ;  /* 0x0000000108bc7547 */ /* 0x000fea000b800000 */
[----:B------:R-:W-:Y:S01]  /*2160*/  UIADD3 UR13, UPT, UPT, UR46, UR6, URZ ;  /* 0x000000062e0d7290 */ /* 0x000fe2000fffe0ff */
[----:B------:R-:W-:-:S11]  /*2170*/  UMOV UR4, UR7 ;  /* 0x0000000700047c82 */ /* 0x000fd60008000000 */
.L_x_39:
[----:B------:R-:W-:Y:S01]  /*2180*/  ULEA UR17, UR4, UR21, 0x3 ;  /* 0x0000001504117291 */ /* 0x000fe2000f8e18ff */
[----:B---3--:R-:W-:Y:S01]  /*2190*/  @!P3 MOV R2, 0x3000 ;  /* 0x000030000002b802 */ /* 0x008fe20000000f00 */
[----:B-1-3--:R-:W-:Y:S10]  /*21a0*/  @P0 BRA `(.L_x_34) ;  /* 0x00000000000c0947 */ /* 0x00aff40003800000 */
[----:B------:R-:W-:-:S04]  /*21b0*/  SHF.L.U32 R3, R12, 0x1f, RZ ;  /* 0x0000001f0c037819 */ /* 0x000fc800000006ff */
[----:B------:R-:W3:Y:S02]  /*21c0*/  SYNCS.PHASECHK.TRANS64.TRYWAIT P0, [UR17+0x88], R3 ;  /* 0x00008803ff0075a7 */ /* 0x000ee40008001111 */
[----:B---3--:R-:W-:Y:S05]  /*21d0*/  @!P0 BRA `(.L_x_35) ;  /* 0x0000006c00c88947 */ /* 0x008fea0003800000 */
.L_x_34:
[----:B------:R3:W-:Y:S01]  /*21e0*/  @!P3 SYNCS.ARRIVE.TRANS64 RZ, [UR17], R2 ;  /* 0x00000002ffffb9a7 */ /* 0x0007e20008000011 */
[----:B------:R-:W-:-:S04]  /*21f0*/  ULOP3.LUT UR5, UR25, 0x2, URZ, 0xfc, !UPT ;  /* 0x0000000219057892 */ /* 0x000fc8000f8efcff */
[----:B------:R-:W-:-:S09]  /*2200*/  UISETP.NE.AND UP0, UPT, UR5, 0x2, UPT ;  /* 0x000000020500788c */ /* 0x000fd2000bf05270 */
[----:B------:R-:W-:Y:S05]  /*2210*/  BRA.U UP0, `(.L_x_36) ;  /* 0x0000000100047547 */ /* 0x000fea000b800000 */
[----:B--2---:R-:W-:Y:S05]  /*2220*/  BPT.TRAP 0x1 ;  /* 0x000000040000795c */ /* 0x004fea0000300000 */
.L_x_36:
[----:B------:R-:W-:Y:S04]  /*2230*/  BSSY.RECONVERGENT B0, `(.L_x_37) ;  /* 0x0000003000007945 */ /* 0x000fe80003800200 */
[----:B------:R-:W-:Y:S05]  /*2240*/  @P2 BRA `(.L_x_38) ;  /* 0x0000000000042947 */ /* 0x000fea0003800000 */
[----:B--2---:R-:W-:Y:S05]  /*2250*/  BPT.TRAP 0x1 ;  /* 0x000000040000795c */ /* 0x004fea0000300000 */
.L_x_38:
[----:B--2---:R-:W-:Y:S05]  /*2260*/  BSYNC.RECONVERGENT B0 ;  /* 0x0000000000007941 */ /* 0x004fea0003800200 */
.L_x_37:
[----:B------:R-:W-:Y:S02]  /*2270*/  UIADD3 UR5, UPT, UPT, UR4, 0x1, URZ ;  /* 0x0000000104057890 */ /* 0x000fe4000fffe0ff */
[----:B------:R-:W-:Y:S02]  /*2280*/  UIADD3 UR14, UP1, UPT, UR28, 0x80, URZ ;  /* 0x000000801c0e7890 */ /* 0x000fe4000ff3e0ff */
[----:B------:R-:W-:Y:S02]  /*2290*/  UISETP.NE.AND UP0, UPT, UR5, 0x11, UPT ;  /* 0x000000110500788c */ /* 0x000fe4000bf05270 */
[----:B------:R-:W-:Y:S02]  /*22a0*/  ULEA UR16, UR4, UR38, 0xc ;  /* 0x0000002604107291 */ /* 0x000fe4000f8e60ff */
[----:B------:R-:W-:Y:S02]  /*22b0*/  USEL UR8, URZ, 0x1, UP0 ;  /* 0x00000001ff087887 */ /* 0x000fe40008000000 */
[----:B------:R-:W-:-:S02]  /*22c0*/  USEL UR7, UR5, URZ, UP0 ;  /* 0x000000ff05077287 */ /* 0x000fc40008000000 */
[----:B------:R-:W-:Y:S02]  /*22d0*/  UIADD3 UR22, UP0, UPT, UR28, 0x180, URZ ;  /* 0x000001801c167890 */ /* 0x000fe4000ff1e0ff */
[----:B------:R-:W-:Y:S01]  /*22e0*/  ULEA UR5, UR7, UR21, 0x3 ;  /* 0x0000001507057291 */ /* 0x000fe2000f8e18ff */
[----:B------:R-:W-:Y:S01]  /*22f0*/  LOP3.LUT R12, R12, UR8, RZ, 0x3c, !PT ;  /* 0x000000080c0c7c12 */ /* 0x000fe2000f8e3cff */
[----:B------:R-:W-:Y:S02]  /*2300*/  ULEA UR8, UR4, UR37, 0xd ;  /* 0x0000002504087291 */ /* 0x000fe4000f8e68ff */
[----:B------:R-:W-:Y:S01]  /*2310*/  USHF.L.U32 UR18, UR6, 0x5, URZ ;  /* 0x0000000506127899 */ /* 0x000fe200080006ff */
[----:B-1----:R-:W-:Y:S01]  /*2320*/  SHF.L.U32 R0, R12, 0x1f, RZ ;  /* 0x0000001f0c007819 */ /* 0x002fe200000006ff */
[----:B------:R-:W-:Y:S02]  /*2330*/  UPRMT UR4, URZ, 0x5410, UR27 ;  /* 0x00005410ff047896 */ /* 0x000fe4000800001b */
[----:B------:R-:W-:Y:S01]  /*2340*/  UIADD3.X UR15, UPT, UPT, URZ, UR29, URZ, UP1, !UPT ;  /* 0x0000001dff0f7290 */ /* 0x000fe20008ffe4ff */
[----:B------:R4:W1:Y:S01]  /*2350*/  SYNCS.PHASECHK.TRANS64.TRYWAIT P0, [UR5+0x88], R0 ;  /* 0x00008800ff0075a7 */ /* 0x0008620008001105 */
[----:B------:R-:W-:-:S02]  /*2360*/  UPRMT UR5, URZ, 0x5410, UR26 ;  /* 0x00005410ff057896 */ /* 0x000fc4000800001a */
[----:B------:R-:W-:Y:S01]  /*2370*/  UIADD3.X UR23, UPT, UPT, URZ, UR29, URZ, UP0, !UPT ;  /* 0x0000001dff177290 */ /* 0x000fe200087fe4ff */
[----:B------:R-:W-:Y:S01]  /*2380*/  UMOV UR32, 0x0 ;  /* 0x0000000000207882 */ /* 0x000fe20000000000 */
[----:B------:R-:W-:Y:S01]  /*2390*/  UMOV UR33, 0x10000000 ;  /* 0x1000000000217882 */ /* 0x000fe20000000000 */
[----:B------:R-:W-:Y:S01]  /*23a0*/  UMOV UR19, UR35 ;  /* 0x0000002300137c82 */ /* 0x000fe20008000000 */
[----:B------:R-:W-:Y:S01]  /*23b0*/  UMOV UR20, UR36 ;  /* 0x0000002400147c82 */ /* 0x000fe20008000000 */
[----:B------:R-:W-:Y:S01]  /*23c0*/  UMOV UR12, UR36 ;  /* 0x00000024000c7c82 */ /* 0x000fe20008000000 */
[----:B------:R-:W-:Y:S01]  /*23d0*/  UMOV UR9, UR17 ;  /* 0x0000001100097c82 */ /* 0x000fe20008000000 */
[----:B------:R-:W-:Y:S01]  /*23e0*/  UMOV UR10, UR18 ;  /* 0x00000012000a7c82 */ /* 0x000fe20008000000 */
[----:B------:R2:W-:Y:S01]  /*23f0*/  UTMALDG.3D.MULTICAST [UR16], [UR14], UR4, desc[UR32] ;  /* 0x000020100e0073b4 */ /* 0x0005e20008011804 */
[----:B------:R-:W-:-:S04]  /*2400*/  UIADD3 UR6, UPT, UPT, UR6, 0x1, URZ ;  /* 0x0000000106067890 */ /* 0x000fc8000fffe0ff */
[----:B------:R-:W-:Y:S01]  /*2410*/  UISETP.NE.AND UP0, UPT, UR6, UR13, UPT ;  /* 0x0000000d0600728c */ /* 0x000fe2000bf05270 */
[----:B------:R4:W-:Y:S01]  /*2420*/  UTMALDG.3D.MULTICAST [UR8], [UR22], UR5, desc[UR32] ;  /* 0x00002008160073b4 */ /* 0x0009e20008011805 */
[----:B--2---:R-:W-:-:S07]  /*2430*/  UMOV UR4, UR7 ;  /* 0x0000000700047c82 */ /* 0x004fce0008000000 */
[----:B----4-:R-:W-:Y:S05]  /*2440*/  BRA.U UP0, `(.L_x_39) ;  /* 0xfffffffd004c7547 */ /* 0x010fea000b83ffff */
.L_x_33:
[C---:B------:R-:W-:Y:S01]  /*2450*/  LEA R3, R11.reuse, UR21, 0x3 ;  /* 0x000000150b037c11 */ /* 0x040fe2000f8e18ff */
[----:B------:R-:W-:Y:S01]  /*2460*/  NOP ;  /* 0x0000000000007918 */ /* 0x000fe20000000000 */
[----:B-1----:R-:W-:Y:S02]  /*2470*/  SHF.L.U32 R0, R10, 0x1f, RZ ;  /* 0x0000001f0a007819 */ /* 0x002fe400000006ff */
[----:B------:R-:W-:Y:S02]  /*2480*/  LEA R4, R11, UR21, 0x4 ;  /* 0x000000150b047c11 */ /* 0x000fe4000f8e20ff */
[----:B---3--:R-:W1:Y:S02]  /*2490*/  SYNCS.PHASECHK.TRANS64.TRYWAIT P0, [R3+URZ+0x160], R0 ;  /* 0x00016000030075a7 */ /* 0x008e6400080011ff */
[----:B-1----:R-:W-:Y:S05]  /*24a0*/  @!P0 BRA `(.L_x_40) ;  /* 0x0000006c002c8947 */ /* 0x002fea0003800000 */
.L_x_155:
[----:B------:R-:W3:Y:S01]  /*24b0*/  LDS.128 R4, [R4+0x1f0] ;  /* 0x0001f00004047984 */ /* 0x000ee20000000c00 */
[----:B------:R-:W-:Y:S01]  /*24c0*/  UISETP.GE.AND UP0, UPT, UR42, 0x1, UPT ;  /* 0x000000012a00788c */ /* 0x000fe2000bf06270 */
[----:B------:R-:W-:Y:S01]  /*24d0*/  @!PT LDS RZ, [RZ] ;  /* 0x00000000fffff984 */ /* 0x000fe20000000800 */
[----:B------:R-:W-:Y:S01]  /*24e0*/  @!PT LDS RZ, [RZ] ;  /* 0x00000000fffff984 */ /* 0x000fe20000000800 */
[----:B------:R-:W-:Y:S01]  /*24f0*/  @!PT LDS RZ, [RZ] ;  /* 0x00000000fffff984 */ /* 0x000fe20000000800 */
[----:B------:R-:W-:Y:S01]  /*2500*/  @!PT LDS RZ, [RZ] ;  /* 0x00000000fffff984 */ /* 0x000fe20000000800 */
[----:B------:R4:W-:Y:S06]  /*2510*/  MEMBAR.ALL.CTA ;  /* 0x0000000000007992 */ /* 0x0009ec0000008000 */
[----:B----4-:R-:W4:Y:S01]  /*2520*/  FENCE.VIEW.ASYNC.S ;  /* 0x00000000000073c6 */ /* 0x010f220000000000 */
[----:B---3--:R-:W-:-:S13]  /*2530*/  LOP3.LUT P0, RZ, R6, 0x1, RZ, 0xc0, !PT ;  /* 0x0000000106ff7812 */ /* 0x008fda000780c0ff */
[----:B----4-:R-:W-:Y:S01]  /*2540*/  VOTEU.ANY UP1, P0 ;  /* 0x0000000000ff7886 */ /* 0x010fe20000020100 */
[----:B------:R-:W-:-:S13]  /*2550*/  PLOP3.LUT P0, PT, PT, PT, UP1, 0x80, 0x8 ;  /* 0x000000000008781c */ /* 0x000fda0003f0f018 */
[----:B-1----:R-:W-:Y:S02]  /*2560*/  @P0 LOP3.LUT R0, R5, 0xffff, RZ, 0xc0, !PT ;  /* 0x0000ffff05000812 */ /* 0x002fe400078ec0ff */
[----:B------:R-:W-:Y:S02]  /*2570*/  @P0 MOV R2, R4 ;  /* 0x0000000400020202 */ /* 0x000fe40000000f00 */
[----:B------:R-:W-:Y:S01]  /*2580*/  @P0 R2UR UR5, R0 ;  /* 0x00000000000502ca */ /* 0x000fe200000e0000 */
[----:B------:R-:W-:Y:S01]  /*2590*/  VIADD R0, R3, 0x170 ;  /* 0x0000017003007836 */ /* 0x000fe20000000000 */
[----:B------:R-:W-:Y:S02]  /*25a0*/  @P0 SHF.R.U32.HI R4, RZ, 0x10, R5 ;  /* 0x00000010ff040819 */ /* 0x000fe40000011605 */
[----:B------:R-:W-:Y:S02]  /*25b0*/  @P0 R2UR UR6, R2 ;  /* 0x00000000020602ca */ /* 0x000fe400000e0000 */
[----:B------:R-:W-:-:S02]  /*25c0*/  PRMT R0, RZ, 0x654, R0 ;  /* 0x00000654ff007816 */ /* 0x000fc40000000000 */
[----:B------:R-:W-:Y:S02]  /*25d0*/  @P0 R2UR UR4, R4 ;  /* 0x00000000040402ca */ /* 0x000fe400000e0000 */
[----:B------:R1:W-:Y:S03]  /*25e0*/  SYNCS.ARRIVE.TRANS64.RED.A1T0 RZ, [R0+URZ], RZ ;  /* 0x000000ff00ff79a7 */ /* 0x0003e600081004ff */
[----:B------:R-:W-:-:S04]  /*25f0*/  @UP1 UMOV UR39, UR5 ;  /* 0x0000000500271c82 */ /* 0x000fc80008000000 */
[----:B------:R-:W-:-:S04]  /*2600*/  @UP1 UMOV UR40, UR6 ;  /* 0x0000000600281c82 */ /* 0x000fc80008000000 */
[----:B------:R-:W-:Y:S01]  /*2610*/  @UP1 UMOV UR36, UR4 ;  /* 0x0000000400241c82 */ /* 0x000fe20008000000 */
[----:B------:R-:W-:Y:S05]  /*2620*/  BRA.U !UP0, `(.L_x_41) ;  /* 0x0000000108d47547 */ /* 0x000fea000b800000 */
[----:B------:R-:W2:Y:S01]  /*2630*/  LDCU.128 UR12, c[0x0][0xb10] ;  /* 0x00016200ff0c77ac */ /* 0x000ea20008000c00 */
[----:B------:R-:W3:Y:S01]  /*2640*/  LDCU UR22, c[0x0][0xb20] ;  /* 0x00016400ff1677ac */ /* 0x000ee20008000800 */
[----:B------:R-:W4:Y:S01]  /*2650*/  LDCU UR20, c[0x0][0xb0c] ;  /* 0x00016180ff1477ac */ /* 0x000f220008000800 */
[----:B------:R-:W1:Y:S01]  /*2660*/  LDCU.64 UR8, c[0x0][0xb28] ;  /* 0x00016500ff0877ac */ /* 0x000e620008000a00 */
[----:B------:R-:W-:Y:S02]  /*2670*/  UISETP.NE.AND UP3, UPT, UR42, 0x1, UPT ;  /* 0x000000012a00788c */ /* 0x000fe4000bf65270 */
[----:B--2---:R-:W-:Y:S02]  /*2680*/  UIMAD.WIDE.U32 UR10, UR41, UR15, URZ ;  /* 0x0000000f290a72a5 */ /* 0x004fe4000f8e00ff */
[----:B------:R-:W-:Y:S02]  /*2690*/  UIMAD.WIDE.U32 UR4, UR43, UR12, URZ ;  /* 0x0000000c2b0472a5 */ /* 0x000fe4000f8e00ff */
[----:B------:R-:W-:-:S02]  /*26a0*/  UISETP.NE.AND UP0, UPT, UR14, 0x1, UPT ;  /* 0x000000010e00788c */ /* 0x000fc4000bf05270 */
[----:B------:R-:W-:Y:S01]  /*26b0*/  UIMAD.WIDE.U32 UR18, UR39, UR15, URZ ;  /* 0x0000000f271272a5 */ /* 0x000fe2000f8e00ff */
[----:B------:R-:W-:Y:S02]  /*26c0*/  UMOV UR10, UR11 ;  /* 0x0000000b000a7c82 */ /* 0x000fe40008000000 */
[----:B------:R-:W-:Y:S01]  /*26d0*/  UMOV UR4, UR5 ;  /* 0x0000000500047c82 */ /* 0x000fe20008000000 */
[----:B---3--:R-:W-:Y:S02]  /*26e0*/  USHF.R.U32.HI UR10, URZ, UR22, UR10 ;  /* 0x00000016ff0a7299 */ /* 0x008fe4000801160a */
[----:B----4-:R-:W-:Y:S02]  /*26f0*/  UISETP.NE.AND UP2, UPT, UR20, 0x1, UPT ;  /* 0x000000011400788c */ /* 0x010fe4000bf45270 */
[----:B------:R-:W-:Y:S02]  /*2700*/  USHF.R.U32.HI UR4, URZ, UR13, UR4 ;  /* 0x0000000dff047299 */ /* 0x000fe40008011604 */
[----:B------:R-:W-:-:S02]  /*2710*/  USEL UR5, UR41, UR10, !UP0 ;  /* 0x0000000a29057287 */ /* 0x000fc4000c000000 */
[----:B------:R-:W-:Y:S02]  /*2720*/  USEL UR6, UR43, UR4, !UP2 ;  /* 0x000000042b067287 */ /* 0x000fe4000d000000 */
[----:B-1----:R-:W-:Y:S01]  /*2730*/  UIMAD.WIDE.U32 UR10, UR5, UR8, URZ ;  /* 0x00000008050a72a5 */ /* 0x002fe2000f8e00ff */
[----:B------:R-:W-:Y:S01]  /*2740*/  UMOV UR4, UR19 ;  /* 0x0000001300047c82 */ /* 0x000fe20008000000 */
[----:B------:R-:W-:Y:S02]  /*2750*/  UIMAD.WIDE.U32 UR16, UR40, UR12, URZ ;  /* 0x0000000c281072a5 */ /* 0x000fe4000f8e00ff */
[----:B------:R-:W-:-:S03]  /*2760*/  UIMAD.WIDE.U32 UR18, UR6, UR8, URZ ;  /* 0x00000008061272a5 */ /* 0x000fc6000f8e00ff */
[----:B------:R-:W-:Y:S01]  /*2770*/  UMOV UR10, UR11 ;  /* 0x0000000b000a7c82 */ /* 0x000fe20008000000 */
[----:B------:R-:W-:Y:S02]  /*2780*/  USHF.R.U32.HI UR4, URZ, UR22, UR4 ;  /* 0x00000016ff047299 */ /* 0x000fe40008011604 */
[----:B------:R-:W-:Y:S01]  /*2790*/  @UP3 USHF.R.U32.HI UR5, URZ, UR9, UR10 ;  /* 0x00000009ff053299 */ /* 0x000fe2000801160a */
[----:B------:R-:W-:Y:S01]  /*27a0*/  UMOV UR16, UR17 ;  /* 0x0000001100107c82 */ /* 0x000fe20008000000 */
[----:B------:R-:W-:Y:S01]  /*27b0*/  UMOV UR18, UR19 ;  /* 0x0000001300127c82 */ /* 0x000fe20008000000 */
[----:B------:R-:W-:Y:S02]  /*27c0*/  USHF.R.U32.HI UR13, URZ, UR13, UR16 ;  /* 0x0000000dff0d7299 */ /* 0x000fe40008011610 */
[----:B------:R-:W-:Y:S02]  /*27d0*/  USEL UR4, UR39, UR4, !UP0 ;  /* 0x0000000427047287 */ /* 0x000fe4000c000000 */
[----:B------:R-:W-:-:S02]  /*27e0*/  @UP3 USHF.R.U32.HI UR6, URZ, UR9, UR18 ;  /* 0x00000009ff063299 */ /* 0x000fc40008011612 */
[----:B------:R-:W-:Y:S02]  /*27f0*/  UIMAD UR10, UR42, UR5, URZ ;  /* 0x000000052a0a72a4 */ /* 0x000fe4000f8e02ff */
[----:B------:R-:W-:Y:S02]  /*2800*/  USEL UR5, UR40, UR13, !UP2 ;  /* 0x0000000d28057287 */ /* 0x000fe4000d000000 */
[----:B------:R-:W-:Y:S02]  /*2810*/  UIMAD UR12, UR42, UR6, URZ ;  /* 0x000000062a0c72a4 */ /* 0x000fe4000f8e02ff */
[----:B------:R-:W-:Y:S02]  /*2820*/  UISETP.GE.AND UP0, UPT, UR4, UR10, UPT ;  /* 0x0000000a0400728c */ /* 0x000fe4000bf06270 */
[----:B------:R-:W-:Y:S02]  /*2830*/  UIMAD.WIDE.U32 UR10, UR4, UR8, URZ ;  /* 0x00000008040a72a5 */ /* 0x000fe4000f8e00ff */
[----:B------:R-:W-:-:S02]  /*2840*/  UISETP.GE.OR UP0, UPT, UR5, UR12, UP0 ;  /* 0x0000000c0500728c */ /* 0x000fc40008706670 */
        /* <DEDUP_REMOVED lines=19> */
.L_x_41:
[----:B------:R-:W3:Y:S02]  /*2980*/  LDCU UR4, c[0x0][0xb30] ;  /* 0x00016600ff0477ac */ /* 0x000ee40008000800 */
[----:B---3--:R-:W-:-:S09]  /*2990*/  UISETP.NE.AND UP0, UPT, UR4, 0x1, UPT ;  /* 0x000000010400788c */ /* 0x008fd2000bf05270 */
[----:B------:R-:W-:Y:S05]  /*29a0*/  BRA.U UP0, `(.L_x_42) ;  /* 0x0000000100447547 */ /* 0x000fea000b800000 */
[----:B------:R-:W3:Y:S01]  /*29b0*/  LDCU.128 UR12, c[0x0][0xb10] ;  /* 0x00016200ff0c77ac */ /* 0x000ee20008000c00 */
[----:B------:R-:W4:Y:S01]  /*29c0*/  LDCU UR10, c[0x0][0xb0c] ;  /* 0x00016180ff0a77ac */ /* 0x000f220008000800 */
[----:B------:R-:W1:Y:S01]  /*29d0*/  LDCU UR6, c[0x0][0xb20] ;  /* 0x00016400ff0677ac */ /* 0x000e620008000800 */
[----:B---3--:R-:W-:Y:S02]  /*29e0*/  UIMAD.WIDE.U32 UR8, UR40, UR12, URZ ;  /* 0x0000000c280872a5 */ /* 0x008fe4000f8e00ff */
[----:B------:R-:W-:Y:S02]  /*29f0*/  UIMAD.WIDE.U32 UR4, UR39, UR15, URZ ;  /* 0x0000000f270472a5 */ /* 0x000fe4000f8e00ff */
[----:B----4-:R-:W-:Y:S02]  /*2a00*/  UISETP.NE.AND UP2, UPT, UR10, 0x1, UPT ;  /* 0x000000010a00788c */ /* 0x010fe4000bf45270 */
[----:B------:R-:W-:Y:S01]  /*2a10*/  UISETP.NE.AND UP0, UPT, UR14, 0x1, UPT ;  /* 0x000000010e00788c */ /* 0x000fe2000bf05270 */
[----:B------:R-:W-:-:S02]  /*2a20*/  UMOV UR8, UR9 ;  /* 0x0000000900087c82 */ /* 0x000fc40008000000 */
[----:B------:R-:W-:Y:S01]  /*2a30*/  UMOV UR4, UR5 ;  /* 0x0000000500047c82 */ /* 0x000fe20008000000 */
[----:B------:R-:W-:Y:S02]  /*2a40*/  USHF.R.U32.HI UR13, URZ, UR13, UR8 ;  /* 0x0000000dff0d7299 */ /* 0x000fe40008011608 */
[----:B-1----:R-:W-:Y:S02]  /*2a50*/  USHF.R.U32.HI UR4, URZ, UR6, UR4 ;  /* 0x00000006ff047299 */ /* 0x002fe40008011604 */
[----:B------:R-:W-:Y:S02]  /*2a60*/  USEL UR5, UR40, UR13, !UP2 ;  /* 0x0000000d28057287 */ /* 0x000fe4000d000000 */
[----:B------:R-:W-:-:S04]  /*2a70*/  USEL UR4, UR39, UR4, !UP0 ;  /* 0x0000000427047287 */ /* 0x000fc8000c000000 */
[----:B------:R-:W-:Y:S02]  /*2a80*/  UIADD3 UR6, UPT, UPT, UR5, -UR4, URZ ;  /* 0x8000000405067290 */ /* 0x000fe4000fffe0ff */
[----:B------:R-:W-:Y:S02]  /*2a90*/  UIADD3 UR4, UPT, UPT, -UR5, UR4, URZ ;  /* 0x0000000405047290 */ /* 0x000fe4000fffe1ff */
[----:B------:R-:W-:Y:S02]  /*2aa0*/  UIMAD UR39, UR6, UR14, UR39 ;  /* 0x0000000e062772a4 */ /* 0x000fe4000f8e0227 */
[----:B------:R-:W-:-:S12]  /*2ab0*/  UIMAD UR40, UR4, UR10, UR40 ;  /* 0x0000000a042872a4 */ /* 0x000fd8000f8e0228 */
.L_x_42:
[----:B------:R-:W-:Y:S01]  /*2ac0*/  VIADD R11, R11, 0x1 ;  /* 0x000000010b0b7836 */ /* 0x000fe20000000000 */
[----:B------:R-:W-:Y:S02]  /*2ad0*/  R2UR UR5, R48 ;  /* 0x00000000300572ca */ /* 0x000fe400000e0000 */
[----:B------:R-:W-:Y:S02]  /*2ae0*/  R2UR UR4, R47 ;  /* 0x000000002f0472ca */ /* 0x000fe400000e0000 */
[C---:B------:R-:W-:Y:S02]  /*2af0*/  ISETP.NE.AND P0, PT, R11.reuse, 0x2, PT ;  /* 0x000000020b00780c */ /* 0x040fe40003f05270 */
[----:B------:R-:W-:Y:S02]  /*2b00*/  PLOP3.LUT P1, PT, PT, PT, PT, 0x80, 0x8 ;  /* 0x000000000008781c */ /* 0x000fe40003f2f070 */
[----:B-1----:R-:W-:Y:S02]  /*2b10*/  SEL R0, RZ, 0x1, P0 ;  /* 0x00000001ff007807 */ /* 0x002fe40000000000 */
[----:B------:R-:W-:-:S02]  /*2b20*/  SEL R11, R11, RZ, P0 ;  /* 0x000000ff0b0b7207 */ /* 0x000fc40000000000 */
[----:B------:R-:W-:Y:S01]  /*2b30*/  LOP3.LUT R10, R10, R0, RZ, 0x3c, !PT ;  /* 0x000000000a0a7212 */ /* 0x000fe200078e3cff */
[----:B------:R-:W-:Y:S02]  /*2b40*/  UIADD3 UR16, UPT, UPT, UR40, UR5, URZ ;  /* 0x0000000528107290 */ /* 0x000fe4000fffe0ff */
[----:B------:R-:W-:Y:S01]  /*2b50*/  UIADD3 UR20, UPT, UPT, UR39, UR4, URZ ;  /* 0x0000000427147290 */ /* 0x000fe2000fffe0ff */
[----:B------:R-:W-:Y:S11]  /*2b60*/  BRA.U UP1, `(.L_x_43) ;  /* 0xfffffff101447547 */ /* 0x000ff6000b83ffff */
[----:B------:R-:W-:Y:S01]  /*2b70*/  UIADD3 UR21, UPT, UPT, UR21, 0x88, URZ ;  /* 0x0000008815157890 */ /* 0x000fe2000fffe0ff */
[----:B------:R-:W-:-:S03]  /*2b80*/  SHF.L.U32 R2, R12, 0x1f, RZ ;  /* 0x0000001f0c027819 */ /* 0x000fc600000006ff */
[----:B------:R-:W-:-:S09]  /*2b90*/  ULEA UR4, UR7, UR21, 0x3 ;  /* 0x0000001507047291 */ /* 0x000fd2000f8e18ff */
[----:B------:R-:W1:Y:S02]  /*2ba0*/  SYNCS.PHASECHK.TRANS64.TRYWAIT P0, [UR4], R2 ;  /* 0x00000002ff0075a7 */ /* 0x000e640008001104 */
[----:B-1----:R-:W-:Y:S05]  /*2bb0*/  @!P0 BRA `(.L_x_44) ;  /* 0x00000064007c8947 */ /* 0x002fea0003800000 */
.L_x_157:
[----:B------:R-:W-:-:S04]  /*2bc0*/  UIADD3 UR4, UPT, UPT, UR7, 0x1, URZ ;  /* 0x0000000107047890 */ /* 0x000fc8000fffe0ff */
[----:B------:R-:W-:-:S04]  /*2bd0*/  UISETP.NE.AND UP0, UPT, UR4, 0x11, UPT ;  /* 0x000000110400788c */ /* 0x000fc8000bf05270 */
[----:B------:R-:W-:Y:S02]  /*2be0*/  USEL UR6, URZ, 0x1, UP0 ;  /* 0x00000001ff067887 */ /* 0x000fe40008000000 */
[----:B------:R-:W-:-:S04]  /*2bf0*/  USEL UR4, UR4, URZ, UP0 ;  /* 0x000000ff04047287 */ /* 0x000fc80008000000 */
[----:B------:R-:W-:Y:S01]  /*2c00*/  ULEA UR5, UR4, UR21, 0x3 ;  /* 0x0000001504057291 */ /* 0x000fe2000f8e18ff */
[----:B-1----:R-:W-:-:S04]  /*2c10*/  LOP3.LUT R2, R12, UR6, RZ, 0x3c, !PT ;  /* 0x000000060c027c12 */ /* 0x002fc8000f8e3cff */
[----:B------:R-:W-:-:S04]  /*2c20*/  SHF.L.U32 R3, R2, 0x1f, RZ ;  /* 0x0000001f02037819 */ /* 0x000fc800000006ff */
[----:B------:R-:W1:Y:S02]  /*2c30*/  SYNCS.PHASECHK.TRANS64.TRYWAIT P0, [UR5], R3 ;  /* 0x00000003ff0075a7 */ /* 0x000e640008001105 */
[----:B-1----:R-:W-:Y:S05]  /*2c40*/  @!P0 BRA `(.L_x_45) ;  /* 0x0000006400708947 */ /* 0x002fea0003800000 */
.L_x_159:
[----:B------:R-:W-:-:S04]  /*2c50*/  UIADD3 UR4, UPT, UPT, UR4, 0x1, URZ ;  /* 0x0000000104047890 */ /* 0x000fc8000fffe0ff */
[----:B------:R-:W-:-:S04]  /*2c60*/  UISETP.NE.AND UP0, UPT, UR4, 0x11, UPT ;  /* 0x000000110400788c */ /* 0x000fc8000bf05270 */
[----:B------:R-:W-:Y:S02]  /*2c70*/  USEL UR6, URZ, 0x1, UP0 ;  /* 0x00000001ff067887 */ /* 0x000fe40008000000 */
[----:B------:R-:W-:-:S04]  /*2c80*/  USEL UR4, UR4, URZ, UP0 ;  /* 0x000000ff04047287 */ /* 0x000fc80008000000 */
[----:B------:R-:W-:Y:S01]  /*2c90*/  ULEA UR5, UR4, UR21, 0x3 ;  /* 0x0000001504057291 */ /* 0x000fe2000f8e18ff */
[----:B------:R-:W-:-:S04]  /*2ca0*/  LOP3.LUT R2, R2, UR6, RZ, 0x3c, !PT ;  /* 0x0000000602027c12 */ /* 0x000fc8000f8e3cff */
[----:B-1----:R-:W-:-:S04]  /*2cb0*/  SHF.L.U32 R3, R2, 0x1f, RZ ;  /* 0x0000001f02037819 */ /* 0x002fc800000006ff */
[----:B------:R-:W1:Y:S02]  /*2cc0*/  SYNCS.PHASECHK.TRANS64.TRYWAIT P0, [UR5], R3 ;  /* 0x00000003ff0075a7 */ /* 0x000e640008001105 */
[----:B-1----:R-:W-:Y:S05]  /*2cd0*/  @!P0 BRA `(.L_x_46) ;  /* 0x0000006400648947 */ /* 0x002fea0003800000 */
.L_x_161:
        /* <DEDUP_REMOVED lines=9> */
.L_x_163:
        /* <DEDUP_REMOVED lines=9> */
.L_x_165:
        /* <DEDUP_REMOVED lines=9> */
.L_x_167:
        /* <DEDUP_REMOVED lines=9> */
.L_x_169:
        /* <DEDUP_REMOVED lines=9> */
.L_x_171:
        /* <DEDUP_REMOVED lines=9> */
.L_x_173:
        /* <DEDUP_REMOVED lines=9> */
.L_x_175:
        /* <DEDUP_REMOVED lines=9> */
.L_x_177:
        /* <DEDUP_REMOVED lines=9> */
.L_x_179:
        /* <DEDUP_REMOVED lines=9> */
.L_x_181:
        /* <DEDUP_REMOVED lines=9> */
.L_x_183:
        /* <DEDUP_REMOVED lines=9> */
.L_x_185:
        /* <DEDUP_REMOVED lines=9> */
.L_x_187:
[----:B------:R-:W-:-:S04]  /*3430*/  UIADD3 UR4, UPT, UPT, UR4, 0x1, URZ ;  /* 0x0000000104047890 */ /* 0x000fc8000fffe0ff */
[----:B------:R-:W-:-:S04]  /*3440*/  UISETP.NE.AND UP0, UPT, UR4, 0x11, UPT ;  /* 0x000000110400788c */ /* 0x000fc8000bf05270 */
[----:B------:R-:W-:Y:S02]  /*3450*/  USEL UR5, URZ, 0x1, UP0 ;  /* 0x00000001ff057887 */ /* 0x000fe40008000000 */
[----:B------:R-:W-:-:S04]  /*3460*/  USEL UR4, UR4, URZ, UP0 ;  /* 0x000000ff04047287 */ /* 0x000fc80008000000 */
[----:B------:R-:W-:Y:S01]  /*3470*/  ULEA UR4, UR4, UR21, 0x3 ;  /* 0x0000001504047291 */ /* 0x000fe2000f8e18ff */
[----:B------:R-:W-:-:S04]  /*3480*/  LOP3.LUT R2, R2, UR5, RZ, 0x3c, !PT ;  /* 0x0000000502027c12 */ /* 0x000fc8000f8e3cff */
[----:B------:R-:W-:Y:S01]  /*3490*/  SHF.L.U32 R2, R2, 0x1f, RZ ;  /* 0x0000001f02027819 */ /* 0x000fe200000006ff */
[----:B-1----:R-:W-:-:S07]  /*34a0*/  IMAD.U32 R0, RZ, RZ, UR4 ;  /* 0x00000004ff007e24 */ /* 0x002fce000f8e00ff */
.L_x_60:
[----:B-1----:R1:W3:Y:S02]  /*34b0*/  SYNCS.PHASECHK.TRANS64.TRYWAIT P0, [R0+URZ], R2 ;  /* 0x00000002000075a7 */ /* 0x0022e400080011ff */
[----:B---3--:R-:W-:Y:S05]  /*34c0*/  @!P0 NANOSLEEP.SYNCS 0x989680 ;  /* 0x009896800000895d */ /* 0x008fea0003900000 */
[----:B------:R-:W3:Y:S02]  /*34d0*/  @!P0 SYNCS.PHASECHK.TRANS64 P0, [R0+URZ], R2 ;  /* 0x00000002000085a7 */ /* 0x000ee400080010ff */
[----:B--23--:R-:W-:Y:S05]  /*34e0*/  @P0 EXIT ;  /* 0x000000000000094d */ /* 0x00cfea0003800000 */
[----:B------:R-:W-:Y:S05]  /*34f0*/  BRA `(.L_x_60) ;  /* 0xfffffffc00ec7947 */ /* 0x000fea000383ffff */
.L_x_23:
[----:B------:R-:W2:Y:S02]  /*3500*/  S2UR UR4, SR_CgaCtaId ;  /* 0x00000000000479c3 */ /* 0x000ea40000008800 */
[----:B--2---:R-:W-:-:S04]  /*3510*/  UISETP.NE.AND UP0, UPT, UR4, URZ, UPT ;  /* 0x000000ff0400728c */ /* 0x004fc8000bf05270 */
[----:B------:R-:W-:-:S09]  /*3520*/  UISETP.NE.OR UP0, UPT, UR17, 0x1, UP0 ;  /* 0x000000011100788c */ /* 0x000fd20008705670 */
[----:B------:R-:W-:Y:S05]  /*3530*/  BRA.U UP0, `(.L_x_61) ;  /* 0x00000005004c7547 */ /* 0x000fea000b800000 */
[----:B------:R-:W2:Y:S01]  /*3540*/  S2UR UR5, SR_CgaCtaId ;  /* 0x00000000000579c3 */ /* 0x000ea20000008800 */
[----:B------:R-:W-:Y:S01]  /*3550*/  UMOV UR4, 0x400 ;  /* 0x0000040000047882 */ /* 0x000fe20000000000 */
[----:B------:R-:W-:Y:S01]  /*3560*/  ISETP.GE.U32.AND P2, PT, R0, 0x8, PT ;  /* 0x000000080000780c */ /* 0x000fe20003f46070 */
[----:B------:R-:W-:Y:S01]  /*3570*/  IMAD.MOV.U32 R12, RZ, RZ, 0x1 ;  /* 0x00000001ff0c7424 */ /* 0x000fe200078e00ff */
[----:B------:R-:W-:Y:S02]  /*3580*/  CS2R R10, SRZ ;  /* 0x00000000000a7805 */ /* 0x000fe4000001ff00 */
[----:B------:R-:W-:Y:S01]  /*3590*/  CS2R R8, SRZ ;  /* 0x0000000000087805 */ /* 0x000fe2000001ff00 */
[----:B--2---:R-:W-:-:S03]  /*35a0*/  ULEA UR6, UR5, UR4, 0x18 ;  /* 0x0000000405067291 */ /* 0x004fc6000f8ec0ff */
[----:B------:R-:W-:-:S09]  /*35b0*/  UMOV UR5, URZ ;  /* 0x000000ff00057c82 */ /* 0x000fd20008000000 */
.L_x_65:
[----:B------:R-:W-:Y:S02]  /*35c0*/  LEA R2, R8, UR6, 0x3 ;  /* 0x0000000608027c11 */ /* 0x000fe4000f8e18ff */
[----:B------:R-:W-:-:S03]  /*35d0*/  SHF.L.U32 R4, R9, 0x1f, RZ ;  /* 0x0000001f09047819 */ /* 0x000fc600000006ff */
[----:B------:R-:W-:Y:S01]  /*35e0*/  VIADD R5, R2, 0x1d0 ;  /* 0x000001d002057836 */ /* 0x000fe20000000000 */
[----:B------:R-:W2:Y:S02]  /*35f0*/  SYNCS.PHASECHK.TRANS64.TRYWAIT P0, [R2+URZ+0x1c0], R4 ;  /* 0x0001c004020075a7 */ /* 0x000ea400080011ff */
[----:B--2---:R-:W-:Y:S05]  /*3600*/  @!P0 BRA `(.L_x_62) ;  /* 0x0000006000688947 */ /* 0x004fea0003800000 */
.L_x_188:
[----:B------:R-:W-:Y:S01]  /*3610*/  ULEA UR4, UR5, UR6, 0x3 ;  /* 0x0000000605047291 */ /* 0x000fe2000f8e18ff */
[----:B--2---:R-:W-:Y:S01]  /*3620*/  PRMT R2, RZ, 0x654, R5 ;  /* 0x00000654ff027816 */ /* 0x004fe20000000005 */
[----:B------:R-:W-:Y:S01]  /*3630*/  @!P2 IMAD.MOV.U32 R4, RZ, RZ, 0x10 ;  /* 0x00000010ff04a424 */ /* 0x000fe200078e00ff */
[----:B------:R-:W-:Y:S01]  /*3640*/  SHF.L.U32 R5, R12, 0x1f, RZ ;  /* 0x0000001f0c057819 */ /* 0x000fe200000006ff */
[----:B------:R-:W-:Y:S01]  /*3650*/  UIADD3 UR7, UPT, UPT, UR4, 0x160, URZ ;  /* 0x0000016004077890 */ /* 0x000fe2000fffe0ff */
[----:B------:R2:W-:Y:S05]  /*3660*/  SYNCS.ARRIVE.TRANS64.RED.A1T0 RZ, [R2+URZ], RZ ;  /* 0x000000ff02ff79a7 */ /* 0x0005ea00081004ff */
[----:B------:R-:W-:Y:S01]  /*3670*/  IMAD.U32 R6, RZ, RZ, UR7 ;  /* 0x00000007ff067e24 */ /* 0x000fe2000f8e00ff */
[----:B------:R-:W3:Y:S04]  /*3680*/  SYNCS.PHASECHK.TRANS64.TRYWAIT P0, [UR4+0x170], R5 ;  /* 0x00017005ff0075a7 */ /* 0x000ee80008001104 */
[----:B------:R-:W-:Y:S01]  /*3690*/  PRMT R6, R0, 0x654, R6 ;  /* 0x0000065400067816 */ /* 0x000fe20000000006 */
[----:B--23--:R-:W-:Y:S06]  /*36a0*/  @!P0 BRA `(.L_x_63) ;  /* 0x0000006000548947 */ /* 0x00cfec0003800000 */
.L_x_190:
[----:B------:R-:W-:Y:S01]  /*36b0*/  ULEA UR8, UR5, UR6, 0x4 ;  /* 0x0000000605087291 */ /* 0x000fe2000f8e20ff */
[----:B------:R-:W-:Y:S01]  /*36c0*/  SEL R3, R6, R3, !P2 ;  /* 0x0000000306037207 */ /* 0x000fe20005000000 */
[----:B------:R-:W-:Y:S01]  /*36d0*/  UIADD3 UR9, UPT, UPT, UR4, 0x160, URZ ;  /* 0x0000016004097890 */ /* 0x000fe2000fffe0ff */
[----:B--2---:R-:W-:Y:S01]  /*36e0*/  LEA R2, R11, UR6, 0x3 ;  /* 0x000000060b027c11 */ /* 0x004fe2000f8e18ff */
[----:B------:R-:W-:Y:S01]  /*36f0*/  UIADD3 UR8, UPT, UPT, UR8, 0x1f0, URZ ;  /* 0x000001f008087890 */ /* 0x000fe2000fffe0ff */
[----:B------:R2:W-:Y:S01]  /*3700*/  @!P2 SYNCS.ARRIVE.TRANS64.RED RZ, [R3+URZ], R4 ;  /* 0x0000000403ffa9a7 */ /* 0x0005e200080004ff */
[----:B------:R-:W-:Y:S01]  /*3710*/  UIADD3 UR4, UPT, UPT, UR5, 0x1, URZ ;  /* 0x0000000105047890 */ /* 0x000fe2000fffe0ff */
[----:B------:R-:W-:-:S03]  /*3720*/  VIADD R8, R8, 0x1 ;  /* 0x0000000108087836 */ /* 0x000fc60000000000 */
[----:B------:R-:W-:Y:S02]  /*3730*/  UISETP.NE.AND UP0, UPT, UR4, 0x2, UPT ;  /* 0x000000020400788c */ /* 0x000fe4000bf05270 */
[----:B------:R-:W-:Y:S01]  /*3740*/  ISETP.NE.AND P0, PT, R8, 0x2, PT ;  /* 0x000000020800780c */ /* 0x000fe20003f05270 */
[----:B------:R-:W-:Y:S06]  /*3750*/  UGETNEXTWORKID.BROADCAST [UR8], [UR9] ;  /* 0x00000000080073ca */ /* 0x000fec0008000100 */
[----:B------:R-:W-:Y:S02]  /*3760*/  USEL UR7, URZ, 0x1, UP0 ;  /* 0x00000001ff077887 */ /* 0x000fe40008000000 */
[----:B------:R-:W-:-:S04]  /*3770*/  USEL UR5, UR4, URZ, UP0 ;  /* 0x000000ff04057287 */ /* 0x000fc80008000000 */
[----:B------:R-:W-:Y:S02]  /*3780*/  LOP3.LUT R12, R12, UR7, RZ, 0x3c, !PT ;  /* 0x000000070c0c7c12 */ /* 0x000fe4000f8e3cff */
[----:B--2---:R-:W-:-:S04]  /*3790*/  SHF.L.U32 R4, R10, 0x1f, RZ ;  /* 0x0000001f0a047819 */ /* 0x004fc800000006ff */
[----:B------:R-:W2:Y:S02]  /*37a0*/  SYNCS.PHASECHK.TRANS64.TRYWAIT P1, [R2+URZ+0x160], R4 ;  /* 0x00016004020075a7 */ /* 0x000ea400080211ff */
[----:B--2---:R-:W-:Y:S05]  /*37b0*/  @!P1 BRA `(.L_x_64) ;  /* 0x0000006000289947 */ /* 0x004fea0003800000 */
.L_x_191:
[C---:B--2---:R-:W-:Y:S01]  /*37c0*/  LEA R4, R11.reuse, UR6, 0x4 ;  /* 0x000000060b047c11 */ /* 0x044fe2000f8e20ff */
[----:B------:R-:W-:Y:S01]  /*37d0*/  VIADD R2, R2, 0x170 ;  /* 0x0000017002027836 */ /* 0x000fe20000000000 */
[----:B------:R-:W-:Y:S01]  /*37e0*/  SEL R8, R8, RZ, P0 ;  /* 0x000000ff08087207 */ /* 0x000fe20000000000 */
[----:B------:R-:W-:-:S03]  /*37f0*/  VIADD R11, R11, 0x1 ;  /* 0x000000010b0b7836 */ /* 0x000fc60000000000 */
[----:B------:R-:W2:Y:S01]  /*3800*/  LDS.128 R4, [R4+0x1f0] ;  /* 0x0001f00004047984 */ /* 0x000ea20000000c00 */
[----:B------:R-:W-:Y:S02]  /*3810*/  PRMT R2, RZ, 0x654, R2 ;  /* 0x00000654ff027816 */ /* 0x000fe40000000002 */
[C---:B------:R-:W-:Y:S01]  /*3820*/  ISETP.NE.AND P1, PT, R11.reuse, 0x2, PT ;  /* 0x000000020b00780c */ /* 0x040fe20003f25270 */
[----:B------:R-:W-:Y:S01]  /*3830*/  @!PT LDS RZ, [RZ] ;  /* 0x00000000fffff984 */ /* 0x000fe20000000800 */
[----:B------:R-:W-:Y:S01]  /*3840*/  @!PT LDS RZ, [RZ] ;  /* 0x00000000fffff984 */ /* 0x000fe20000000800 */
[----:B------:R-:W-:Y:S01]  /*3850*/  @!PT LDS RZ, [RZ] ;  /* 0x00000000fffff984 */ /* 0x000fe20000000800 */
[----:B------:R-:W-:Y:S01]  /*3860*/  @!PT LDS RZ, [RZ] ;  /* 0x00000000fffff984 */ /* 0x000fe20000000800 */
[----:B------:R3:W-:Y:S06]  /*3870*/  MEMBAR.ALL.CTA ;  /* 0x0000000000007992 */ /* 0x0007ec0000008000 */
[----:B---3--:R-:W3:Y:S01]  /*3880*/  FENCE.VIEW.ASYNC.S ;  /* 0x00000000000073c6 */ /* 0x008ee20000000000 */
[----:B------:R-:W-:Y:S01]  /*3890*/  SEL R11, R11, RZ, P1 ;  /* 0x000000ff0b0b7207 */ /* 0x000fe20000800000 */
[----:B---3--:R3:W-:Y:S01]  /*38a0*/  SYNCS.ARRIVE.TRANS64.RED.A1T0 RZ, [R2+URZ], RZ ;  /* 0x000000ff02ff79a7 */ /* 0x0087e200081004ff */
[----:B--2---:R-:W-:-:S02]  /*38b0*/  LOP3.LUT P3, RZ, R6, 0x1, RZ, 0xc0, !PT ;  /* 0x0000000106ff7812 */ /* 0x004fc4000786c0ff */
[----:B------:R-:W-:-:S04]  /*38c0*/  SEL R4, RZ, 0x1, P1 ;  /* 0x00000001ff047807 */ /* 0x000fc80000800000 */
[----:B------:R-:W-:Y:S02]  /*38d0*/  LOP3.LUT R10, R10, R4, RZ, 0x3c, !PT ;  /* 0x000000040a0a7212 */ /* 0x000fe400078e3cff */
[----:B---3--:R-:W-:-:S04]  /*38e0*/  SEL R2, RZ, 0x1, P0 ;  /* 0x00000001ff027807 */ /* 0x008fc80000000000 */
[----:B------:R-:W-:Y:S01]  /*38f0*/  LOP3.LUT R9, R9, R2, RZ, 0x3c, !PT ;  /* 0x0000000209097212 */ /* 0x000fe200078e3cff */
[----:B------:R-:W-:Y:S06]  /*3900*/  @P3 BRA `(.L_x_65) ;  /* 0xfffffffc002c3947 */ /* 0x000fec000383ffff */
[----:B------:R-:W-:Y:S01]  /*3910*/  ULEA UR4, UR5, UR6, 0x3 ;  /* 0x0000000605047291 */ /* 0x000fe2000f8e18ff */
[----:B------:R-:W-:-:S08]  /*3920*/  SHF.L.U32 R2, R12, 0x1f, RZ ;  /* 0x0000001f0c027819 */ /* 0x000fd000000006ff */
[----:B------:R-:W2:Y:S02]  /*3930*/  SYNCS.PHASECHK.TRANS64 P0, [UR4+0x170], R2 ;  /* 0x00017002ff0075a7 */ /* 0x000ea40008001004 */
[----:B--2---:R-:W-:Y:S05]  /*3940*/  @P0 BRA `(.L_x_66) ;  /* 0x0000000000080947 */ /* 0x004fea0003800000 */
[----:B------:R-:W2:Y:S02]  /*3950*/  SYNCS.PHASECHK.TRANS64.TRYWAIT P0, [UR4+0x170], R2 ;  /* 0x00017002ff0075a7 */ /* 0x000ea40008001104 */
[----:B--2---:R-:W-:Y:S05]  /*3960*/  @!P0 BRA `(.L_x_67) ;  /* 0x0000005c00d08947 */ /* 0x004fea0003800000 */
.L_x_66:
[----:B------:R-:W-:-:S04]  /*3970*/  UIADD3 UR7, UPT, UPT, UR5, 0x1, URZ ;  /* 0x0000000105077890 */ /* 0x000fc8000fffe0ff */
[----:B------:R-:W-:-:S04]  /*3980*/  UISETP.NE.AND UP0, UPT, UR7, 0x2, UPT ;  /* 0x000000020700788c */ /* 0x000fc8000bf05270 */
[----:B------:R-:W-:Y:S02]  /*3990*/  USEL UR8, URZ, 0x1, UP0 ;  /* 0x00000001ff087887 */ /* 0x000fe40008000000 */
[----:B------:R-:W-:-:S04]  /*39a0*/  USEL UR7, UR7, URZ, UP0 ;  /* 0x000000ff07077287 */ /* 0x000fc80008000000 */
[----:B------:R-:W-:Y:S01]  /*39b0*/  ULEA UR7, UR7, UR6, 0x3 ;  /* 0x0000000607077291 */ /* 0x000fe2000f8e18ff */
[----:B--2---:R-:W-:-:S04]  /*39c0*/  LOP3.LUT R2, R12, UR8, RZ, 0x3c, !PT ;  /* 0x000000080c027c12 */ /* 0x004fc8000f8e3cff */
[----:B------:R-:W-:-:S04]  /*39d0*/  SHF.L.U32 R0, R2, 0x1f, RZ ;  /* 0x0000001f02007819 */ /* 0x000fc800000006ff */
[----:B------:R-:W2:Y:S02]  /*39e0*/  SYNCS.PHASECHK.TRANS64 P0, [UR7+0x170], R0 ;  /* 0x00017000ff0075a7 */ /* 0x000ea40008001007 */
[----:B-12---:R-:W-:Y:S05]  /*39f0*/  @P0 EXIT ;  /* 0x000000000000094d */ /* 0x006fea0003800000 */
[----:B------:R-:W-:Y:S02]  /*3a00*/  SHF.L.U32 R2, R2, 0x1f, RZ ;  /* 0x0000001f02027819 */ /* 0x000fe400000006ff */
[----:B------:R-:W-:-:S07]  /*3a10*/  MOV R0, UR7 ;  /* 0x0000000700007c02 */ /* 0x000fce0008000f00 */
.L_x_68:
[----:B-1----:R1:W2:Y:S02]  /*3a20*/  SYNCS.PHASECHK.TRANS64.TRYWAIT P0, [R0+URZ+0x170], R2 ;  /* 0x00017002000075a7 */ /* 0x0022a400080011ff */
[----:B--2---:R-:W-:Y:S05]  /*3a30*/  @!P0 NANOSLEEP.SYNCS 0x989680 ;  /* 0x009896800000895d */ /* 0x004fea0003900000 */
[----:B------:R-:W2:Y:S02]  /*3a40*/  @!P0 SYNCS.PHASECHK.TRANS64 P0, [R0+URZ+0x170], R2 ;  /* 0x00017002000085a7 */ /* 0x000ea400080010ff */
[----:B--2---:R-:W-:Y:S05]  /*3a50*/  @P0 EXIT ;  /* 0x000000000000094d */ /* 0x004fea0003800000 */
[----:B------:R-:W-:Y:S05]  /*3a60*/  BRA `(.L_x_68) ;  /* 0xfffffffc00ec7947 */ /* 0x000fea000383ffff */
.L_x_61:
[----:B------:R-:W-:Y:S05]  /*3a70*/  BRA.U UP5, `(.L_x_69) ;  /* 0x0000000d05a07547 */ /* 0x000fea000b800000 */
[----:B------:R-:W2:Y:S01]  /*3a80*/  S2UR UR7, SR_CgaCtaId ;  /* 0x00000000000779c3 */ /* 0x000ea20000008800 */
[----:B------:R-:W-:Y:S01]  /*3a90*/  UMOV UR4, 0x40 ;  /* 0x0000004000047882 */ /* 0x000fe20000000000 */
[----:B------:R-:W-:Y:S01]  /*3aa0*/  NOP ;  /* 0x0000000000007918 */ /* 0x000fe20000000000 */
[----:B------:R-:W-:Y:S01]  /*3ab0*/  UMOV UR6, 0x400 ;  /* 0x0000040000067882 */ /* 0x000fe20000000000 */
[----:B--2---:R-:W-:Y:S02]  /*3ac0*/  ULEA UR5, UR7, UR4, 0x18 ;  /* 0x0000000407057291 */ /* 0x004fe4000f8ec0ff */
[----:B------:R-:W-:-:S07]  /*3ad0*/  ULEA UR6, UR7, UR6, 0x18 ;  /* 0x0000000607067291 */ /* 0x000fce000f8ec0ff */
[----:B------:R-:W2:Y:S02]  /*3ae0*/  LDS.U8 R0, [UR5+0x1c] ;  /* 0x00001c05ff007984 */ /* 0x000ea40008000000 */
[----:B--2---:R-:W-:-:S13]  /*3af0*/  ISETP.NE.AND P0, PT, R0, RZ, PT ;  /* 0x000000ff0000720c */ /* 0x004fda0003f05270 */
[----:B------:R-:W-:Y:S05]  /*3b00*/  @P0 BRA `(.L_x_70) ;  /* 0x0000000000580947 */ /* 0x000fea0003800000 */
[----:B------:R-:W-:-:S13]  /*3b10*/  ELECT P0, URZ, PT ;  /* 0x0000000000ff782f */ /* 0x000fda0003800000 */
[----:B------:R-:W-:Y:S05]  /*3b20*/  @!P0 BRA `(.L_x_71) ;  /* 0x0000000000608947 */ /* 0x000fea0003800000 */
[----:B------:R-:W-:Y:S01]  /*3b30*/  UMOV UR4, 0x10 ;  /* 0x0000001000047882 */ /* 0x000fe20000000000 */
[----:B------:R-:W-:Y:S01]  /*3b40*/  HFMA2 R0, -RZ, RZ, 0, 5.9604644775390625e-08 ;  /* 0x00000001ff007431 */ /* 0x000fe200000001ff */
[----:B------:R-:W-:-:S03]  /*3b50*/  MOV R3, 0xffff ;  /* 0x0000ffff00037802 */ /* 0x000fc60000000f00 */
[----:B------:R-:W-:Y:S04]  /*3b60*/  DEPBAR.LE SB2, 0x36 ;  /* 0x0000ad800000791a */ /* 0x000fe80000000000 */
[----:B------:R-:W2:Y:S02]  /*3b70*/  UTCATOMSWS.FIND_AND_SET.ALIGN UP0, UR4, UR4 ;  /* 0x00000004000475e3 */ /* 0x000ea40008000800 */
[----:B--2---:R-:W-:Y:S01]  /*3b80*/  MOV R4, UR4 ;  /* 0x0000000400047c02 */ /* 0x004fe20008000f00 */
[----:B------:R-:W-:Y:S06]  /*3b90*/  BRA.U UP0, `(.L_x_72) ;  /* 0x0000000100187547 */ /* 0x000fec000b800000 */
.L_x_73:
[----:B------:R-:W-:Y:S05]  /*3ba0*/  NANOSLEEP 0x64 ;  /* 0x000000640000795d */ /* 0x000fea0003800000 */
[----:B------:R-:W-:-:S05]  /*3bb0*/  UMOV UR4, 0x10 ;  /* 0x0000001000047882 */ /* 0x000fca0000000000 */
[----:B------:R-:W-:Y:S04]  /*3bc0*/  DEPBAR.LE SB2, 0x36 ;  /* 0x0000ad800000791a */ /* 0x000fe80000000000 */
[----:B------:R-:W2:Y:S02]  /*3bd0*/  UTCATOMSWS.FIND_AND_SET.ALIGN UP0, UR4, UR4 ;  /* 0x00000004000475e3 */ /* 0x000ea40008000800 */
[----:B--2---:R-:W-:Y:S01]  /*3be0*/  MOV R4, UR4 ;  /* 0x0000000400047c02 */ /* 0x004fe20008000f00 */
[----:B------:R-:W-:Y:S05]  /*3bf0*/  BRA.U !UP0, `(.L_x_73) ;  /* 0xfffffffd08e87547 */ /* 0x000fea000b83ffff */
.L_x_72:
[-C--:B------:R-:W-:Y:S02]  /*3c00*/  SHF.L.U32 R3, R3, R4.reuse, RZ ;  /* 0x0000000403037219 */ /* 0x080fe400000006ff */
[----:B------:R-:W-:Y:S01]  /*3c10*/  SHF.L.U32 R0, R0, R4, RZ ;  /* 0x0000000400007219 */ /* 0x000fe200000006ff */
[----:B------:R-:W-:Y:S02]  /*3c20*/  IMAD.SHL.U32 R4, R4, 0x20, RZ ;  /* 0x0000002004047824 */ /* 0x000fe400078e00ff */
[----:B------:R2:W-:Y:S04]  /*3c30*/  ATOMS.OR RZ, [UR5+0x14], R3 ;  /* 0x00001403ffff798c */ /* 0x0005e8000b000005 */
[----:B------:R2:W-:Y:S04]  /*3c40*/  ATOMS.OR RZ, [UR5+0x18], R0 ;  /* 0x00001800ffff798c */ /* 0x0005e8000b000005 */
[----:B------:R2:W-:Y:S01]  /*3c50*/  STS [UR6+0x210], R4 ;  /* 0x00021004ff007988 */ /* 0x0005e20008000806 */
[----:B------:R-:W-:Y:S05]  /*3c60*/  BRA `(.L_x_71) ;  /* 0x0000000000107947 */ /* 0x000fea0003800000 */
.L_x_70:
[----:B------:R-:W-:Y:S02]  /*3c70*/  MOV R0, 0xffffffff ;  /* 0xffffffff00007802 */ /* 0x000fe40000000f00 */
[----:B------:R-:W-:-:S03]  /*3c80*/  MOV R4, 0x3cb0 ;  /* 0x00003cb000047802 */ /* 0x000fc60000000f00 */
[----:B------:R2:W-:Y:S04]  /*3c90*/  STS [UR6+0x210], R0 ;  /* 0x00021000ff007988 */ /* 0x0005e80008000806 */
[----:B-12--5:R-:W-:Y:S05]  /*3ca0*/  CALL.REL.NOINC `($__internal_1_$__cuda_sm10x_tcgen05_guardrail_trap_phase_invalid_during_alloc) ;  /* 0x0000006400187944 */ /* 0x026fea0003c00000 */
.L_x_71:
[----:B------:R-:W-:Y:S05]  /*3cb0*/  WARPSYNC.ALL ;  /* 0x0000000000007948 */ /* 0x000fea0003800000 */
[----:B------:R-:W3:Y:S01]  /*3cc0*/  S2UR UR4, SR_CgaCtaId ;  /* 0x00000000000479c3 */ /* 0x000ee20000008800 */
[----:B------:R-:W-:Y:S01]  /*3cd0*/  UMOV UR17, 0x400 ;  /* 0x0000040000117882 */ /* 0x000fe20000000000 */
[----:B------:R-:W-:-:S06]  /*3ce0*/  NOP ;  /* 0x0000000000007918 */ /* 0x000fcc0000000000 */
[----:B------:R-:W-:Y:S06]  /*3cf0*/  BAR.ARV 0x6, 0xa0 ;  /* 0x0182800000007b1d */ /* 0x000fec0000002000 */
[----:B------:R-:W4:Y:S01]  /*3d00*/  LDCU UR5, c[0x0][0x38c] ;  /* 0x00007180ff0577ac */ /* 0x000f220008000800 */
[----:B------:R-:W-:Y:S01]  /*3d10*/  LOP3.LUT R2, R2, 0xffff, RZ, 0xc0, !PT ;  /* 0x0000ffff02027812 */ /* 0x000fe200078ec0ff */
[----:B------:R-:W-:Y:S01]  /*3d20*/  IMAD.MOV.U32 R11, RZ, RZ, 0x1 ;  /* 0x00000001ff0b7424 */ /* 0x000fe200078e00ff */
[----:B------:R-:W-:Y:S01]  /*3d30*/  CS2R R8, SRZ ;  /* 0x0000000000087805 */ /* 0x000fe2000001ff00 */
[----:B------:R-:W1:Y:S01]  /*3d40*/  LDCU UR8, c[0x0][0x38c] ;  /* 0x00007180ff0877ac */ /* 0x000e620008000800 */
[----:B------:R-:W-:Y:S01]  /*3d50*/  R2UR UR19, R2 ;  /* 0x00000000021372ca */ /* 0x000fe200000e0000 */
[----:B------:R-:W-:Y:S01]  /*3d60*/  IMAD.MOV.U32 R10, RZ, RZ, RZ ;  /* 0x000000ffff0a7224 */ /* 0x000fe200078e00ff */
[----:B------:R-:W-:Y:S01]  /*3d70*/  UMOV UR22, URZ ;  /* 0x000000ff00167c82 */ /* 0x000fe20008000000 */
[----:B------:R-:W-:Y:S01]  /*3d80*/  UMOV UR14, URZ ;  /* 0x000000ff000e7c82 */ /* 0x000fe20008000000 */
[----:B---3--:R-:W-:Y:S01]  /*3d90*/  ULEA UR17, UR4, UR17, 0x18 ;  /* 0x0000001104117291 */ /* 0x008fe2000f8ec0ff */
[----:B------:R-:W-:Y:S01]  /*3da0*/  UMOV UR26, 0x0 ;  /* 0x00000000001a7882 */ /* 0x000fe20000000000 */
[----:B------:R-:W-:-:S02]  /*3db0*/  UMOV UR27, 0x4200490 ;  /* 0x04200490001b7882 */ /* 0x000fc40000000000 */
[----:B------:R-:W-:Y:S02]  /*3dc0*/  UIADD3 UR6, UPT, UPT, UR17, 0x4600, URZ ;  /* 0x0000460011067890 */ /* 0x000fe4000fffe0ff */
[----:B------:R-:W-:Y:S02]  /*3dd0*/  UIADD3 UR7, UPT, UPT, UR17, 0x15600, URZ ;  /* 0x0001560011077890 */ /* 0x000fe4000fffe0ff */
[----:B----4-:R-:W-:Y:S01]  /*3de0*/  UIADD3 UR5, UPT, UPT, UR5, 0x1f, URZ ;  /* 0x0000001f05057890 */ /* 0x010fe2000fffe0ff */
[----:B--2---:R-:W2:Y:S01]  /*3df0*/  LDS R0, [UR17+0x210] ;  /* 0x00021011ff007984 */ /* 0x004ea20008000800 */
[----:B------:R-:W-:Y:S02]  /*3e00*/  USHF.R.U32.HI UR6, URZ, 0x4, UR6 ;  /* 0x00000004ff067899 */ /* 0x000fe40008011606 */
[----:B------:R-:W-:Y:S02]  /*3e10*/  USHF.R.S32.HI UR4, URZ, 0x1f, UR5 ;  /* 0x0000001fff047899 */ /* 0x000fe40008011405 */
[----:B------:R-:W-:-:S02]  /*3e20*/  ULOP3.LUT UR6, UR6, 0x3fff, URZ, 0xc0, !UPT ;  /* 0x00003fff06067892 */ /* 0x000fc4000f8ec0ff */
[----:B------:R-:W-:Y:S02]  /*3e30*/  ULEA.HI UR4, UR4, UR5, URZ, 0x5 ;  /* 0x0000000504047291 */ /* 0x000fe4000f8f28ff */
[----:B------:R-:W-:Y:S02]  /*3e40*/  USHF.R.U32.HI UR5, URZ, 0x4, UR7 ;  /* 0x00000004ff057899 */ /* 0x000fe40008011607 */
[----:B------:R-:W-:Y:S02]  /*3e50*/  USHF.R.S32.HI UR28, URZ, 0x5, UR4 ;  /* 0x00000005ff1c7899 */ /* 0x000fe40008011404 */
[----:B------:R-:W-:Y:S02]  /*3e60*/  ULOP3.LUT UR5, UR5, 0x3fff, URZ, 0xc0, !UPT ;  /* 0x00003fff05057892 */ /* 0x000fe4000f8ec0ff */
[----:B------:R-:W-:Y:S02]  /*3e70*/  UISETP.LT.AND UP0, UPT, UR28, 0x1, UPT ;  /* 0x000000011c00788c */ /* 0x000fe4000bf01270 */
[----:B------:R-:W-:-:S02]  /*3e80*/  ULOP3.LUT UR20, UR6, 0x10000, URZ, 0xfc, !UPT ;  /* 0x0001000006147892 */ /* 0x000fc4000f8efcff */
[----:B------:R-:W-:Y:S02]  /*3e90*/  USEL UR29, UR28, 0x1, !UP0 ;  /* 0x000000011c1d7887 */ /* 0x000fe4000c000000 */
[----:B------:R-:W-:Y:S02]  /*3ea0*/  ULOP3.LUT UR21, UR5, 0x10000, URZ, 0xfc, !UPT ;  /* 0x0001000005157892 */ /* 0x000fe4000f8efcff */
[----:B------:R-:W-:Y:S02]  /*3eb0*/  UIADD3 UR29, UPT, UPT, -UR29, URZ, URZ ;  /* 0x000000ff1d1d7290 */ /* 0x000fe4000fffe1ff */
[----:B-1----:R-:W-:Y:S01]  /*3ec0*/  UISETP.GE.AND UP4, UPT, UR8, 0x1, UPT ;  /* 0x000000010800788c */ /* 0x002fe2000bf86270 */
[----:B------:R-:W-:Y:S01]  /*3ed0*/  UMOV UR24, 0x0 ;  /* 0x0000000000187882 */ /* 0x000fe20000000000 */
[----:B------:R-:W-:Y:S01]  /*3ee0*/  UMOV UR25, 0x4200490 ;  /* 0x0420049000197882 */ /* 0x000fe20000000000 */
[----:B--2---:R-:W-:-:S15]  /*3ef0*/  R2UR UR30, R0 ;  /* 0x00000000001e72ca */ /* 0x004fde00000e0000 */
.L_x_80:
[----:B------:R-:W-:Y:S02]  /*3f00*/  LEA R0, R10, UR17, 0x3 ;  /* 0x000000110a007c11 */ /* 0x000fe4000f8e18ff */
[----:B------:R-:W-:Y:S02]  /*3f10*/  SHF.L.U32 R2, R9, 0x1f, RZ ;  /* 0x0000001f09027819 */ /* 0x000fe400000006ff */
[----:B------:R-:W-:Y:S01]  /*3f20*/  PLOP3.LUT P0, PT, PT, PT, UP4, 0x80, 0x8 ;  /* 0x000000000008781c */ /* 0x000fe20003f0f048 */
[----:B------:R-:W-:Y:S01]  /*3f30*/  VIADD R3, R0, 0x170 ;  /* 0x0000017000037836 */ /* 0x000fe20000000000 */
[----:B-1----:R-:W1:Y:S02]  /*3f40*/  SYNCS.PHASECHK.TRANS64.TRYWAIT P1, [R0+URZ+0x160], R2 ;  /* 0x00016002000075a7 */ /* 0x002e6400080211ff */
[----:B-1-3--:R-:W-:Y:S09]  /*3f50*/  @!P1 BRA `(.L_x_74) ;  /* 0x00000058006c9947 */ /* 0x00aff20003800000 */
.L_x_193:
[----:B------:R-:W-:Y:S01]  /*3f60*/  LEA R4, R10, UR17, 0x4 ;  /* 0x000000110a047c11 */ /* 0x000fe2000f8e20ff */
[----:B------:R-:W-:Y:S01]  /*3f70*/  @UP4 ULEA UR4, UR14, UR17, 0x3 ;  /* 0x000000110e044291 */ /* 0x000fe2000f8e18ff */
[----:B------:R-:W-:Y:S01]  /*3f80*/  PLOP3.LUT P2, PT, PT, PT, PT, 0x80, 0x8 ;  /* 0x000000000008781c */ /* 0x000fe20003f4f070 */
[----:B------:R-:W-:Y:S01]  /*3f90*/  ULEA UR23, UR22, UR17, 0x3 ;  /* 0x0000001116177291 */ /* 0x000fe2000f8e18ff */
[----:B------:R-:W-:Y:S02]  /*3fa0*/  PRMT R3, RZ, 0x654, R3 ;  /* 0x00000654ff037816 */ /* 0x000fe40000000003 */
[----:B------:R-:W2:Y:S01]  /*3fb0*/  LDS.128 R4, [R4+0x1f0] ;  /* 0x0001f00004047984 */ /* 0x000ea20000000c00 */
[----:B-1----:R-:W-:Y:S02]  /*3fc0*/  @P0 SHF.L.U32 R2, R8, 0x1f, RZ ;  /* 0x0000001f08020819 */ /* 0x002fe400000006ff */
[----:B------:R-:W-:Y:S01]  /*3fd0*/  SHF.L.U32 R0, R11, 0x1f, RZ ;  /* 0x0000001f0b007819 */ /* 0x000fe200000006ff */
[----:B------:R-:W-:Y:S01]  /*3fe0*/  @!PT LDS RZ, [RZ] ;  /* 0x00000000fffff984 */ /* 0x000fe20000000800 */
[----:B------:R-:W-:Y:S01]  /*3ff0*/  @!PT LDS RZ, [RZ] ;  /* 0x00000000fffff984 */ /* 0x000fe20000000800 */
[----:B------:R-:W-:Y:S01]  /*4000*/  @!PT LDS RZ, [RZ] ;  /* 0x00000000fffff984 */ /* 0x000fe20000000800 */
[----:B------:R-:W-:Y:S01]  /*4010*/  @!PT LDS RZ, [RZ] ;  /* 0x00000000fffff984 */ /* 0x000fe20000000800 */
[----:B------:R1:W-:Y:S06]  /*4020*/  MEMBAR.ALL.CTA ;  /* 0x0000000000007992 */ /* 0x0003ec0000008000 */
[----:B-1----:R-:W1:Y:S02]  /*4030*/  FENCE.VIEW.ASYNC.S ;  /* 0x00000000000073c6 */ /* 0x002e640000000000 */
[----:B-1----:R1:W-:Y:S01]  /*4040*/  SYNCS.ARRIVE.TRANS64.RED.A1T0 RZ, [R3+URZ], RZ ;  /* 0x000000ff03ff79a7 */ /* 0x0023e200081004ff */
[----:B------:R1:W3:Y:S01]  /*4050*/  @P0 SYNCS.PHASECHK.TRANS64.TRYWAIT P2, [UR4], R2 ;  /* 0x00000002ff0005a7 */ /* 0x0002e20008041104 */
[----:B------:R-:W-:Y:S01]  /*4060*/  ULEA.HI UR4, UR22, UR22, URZ, 0x1 ;  /* 0x0000001616047291 */ /* 0x000fe2000f8f08ff */
[----:B--2---:R-:W-:-:S03]  /*4070*/  LOP3.LUT P1, RZ, R6, 0x1, RZ, 0xc0, !PT ;  /* 0x0000000106ff7812 */ /* 0x004fc6000782c0ff */
[----:B------:R-:W-:Y:S02]  /*4080*/  USHF.L.U32 UR18, UR4, 0x6, URZ ;  /* 0x0000000604127899 */ /* 0x000fe400080006ff */
[----:B------:R-:W-:Y:S02]  /*4090*/  ULOP3.LUT UR4, UR4, 0xffe, URZ, 0xc0, !UPT ;  /* 0x00000ffe04047892 */ /* 0x000fe4000f8ec0ff */
[----:B------:R-:W-:Y:S02]  /*40a0*/  ULOP3.LUT UR18, UR18, 0xffffff80, URZ, 0xc0, !UPT ;  /* 0xffffff8012127892 */ /* 0x000fe4000f8ec0ff */
[----:B------:R-:W-:Y:S02]  /*40b0*/  UIADD3 UR4, UPT, UPT, -UR4, UR22, URZ ;  /* 0x0000001604047290 */ /* 0x000fe4000fffe1ff */
[----:B------:R-:W-:Y:S01]  /*40c0*/  UIADD3 UR18, UPT, UPT, UR30, UR18, URZ ;  /* 0x000000121e127290 */ /* 0x000fe2000fffe0ff */
[----:B------:R-:W2:Y:S03]  /*40d0*/  SYNCS.PHASECHK.TRANS64.TRYWAIT P0, [UR23+0x1a0], R0 ;  /* 0x0001a000ff0075a7 */ /* 0x000ea60008001117 */
[----:B------:R-:W-:Y:S01]  /*40e0*/  ULEA UR18, UR4, UR18, 0x14 ;  /* 0x0000001204127291 */ /* 0x000fe2000f8ea0ff */
[----:B-123--:R-:W-:Y:S11]  /*40f0*/  @!P0 BRA `(.L_x_75) ;  /* 0x0000005800188947 */ /* 0x00eff60003800000 */
.L_x_195:
[----:B------:R-:W-:Y:S01]  /*4100*/  IADD3 R10, PT, PT, R10, 0x1, RZ ;  /* 0x000000010a0a7810 */ /* 0x000fe20007ffe0ff */
[----:B------:R-:W-:Y:S06]  /*4110*/  BRA.U !UP4, `(.L_x_76) ;  /* 0x000000010c987547 */ /* 0x000fec000b800000 */
[----:B------:R-:W-:Y:S01]  /*4120*/  UPLOP3.LUT UP2, UPT, UPT, UPT, UPT, 0x40, 0x4 ;  /* 0x000000000004789c */ /* 0x000fe20003f4e870 */
[----:B------:R-:W-:Y:S01]  /*4130*/  UMOV UR16, UR29 ;  /* 0x0000001d00107c82 */ /* 0x000fe20008000000 */
[----:B------:R-:W-:Y:S01]  /*4140*/  UMOV UR15, UR28 ;  /* 0x0000001c000f7c82 */ /* 0x000fe20008000000 */
[----:B------:R-:W-:-:S08]  /*4150*/  UMOV UR6, UR14 ;  /* 0x0000000e00067c82 */ /* 0x000fd00008000000 */
.L_x_79:
[----:B------:R-:W-:Y:S02]  /*4160*/  UIADD3 UR16, UPT, UPT, UR16, 0x1, URZ ;  /* 0x0000000110107890 */ /* 0x000fe4000fffe0ff */
[----:B--2---:R-:W-:Y:S02]  /*4170*/  ULEA UR5, UR6, UR17, 0x3 ;  /* 0x0000001106057291 */ /* 0x004fe4000f8e18ff */
[----:B------:R-:W-:Y:S01]  /*4180*/  UISETP.NE.AND UP3, UPT, UR16, URZ, UPT ;  /* 0x000000ff1000728c */ /* 0x000fe2000bf65270 */
[----:B---3--:R-:W-:Y:S10]  /*4190*/  @P2 BRA `(.L_x_77) ;  /* 0x00000000000c2947 */ /* 0x008ff40003800000 */
[----:B-1----:R-:W-:Y:S04]  /*41a0*/  SHF.L.U32 R2, R8, 0x1f, RZ ;  /* 0x0000001f08027819 */ /* 0x002fe800000006ff */
[----:B------:R-:W1:Y:S02]  /*41b0*/  SYNCS.PHASECHK.TRANS64.TRYWAIT P0, [UR5], R2 ;  /* 0x00000002ff0075a7 */ /* 0x000e640008001105 */
[----:B-1----:R-:W-:Y:S05]  /*41c0*/  @!P0 BRA `(.L_x_78) ;  /* 0x0000005400fc8947 */ /* 0x002fea0003800000 */
.L_x_77:
[----:B------:R-:W-:Y:S01]  /*41d0*/  UISETP.NE.AND UP0, UPT, UR15, 0x1, UPT ;  /* 0x000000010f00788c */ /* 0x000fe2000bf05270 */
[----:B------:R-:W-:Y:S01]  /*41e0*/  PLOP3.LUT P2, PT, PT, PT, PT, 0x80, 0x8 ;  /* 0x000000000008781c */ /* 0x000fe20003f4f070 */
[----:B------:R-:W-:Y:S02]  /*41f0*/  UIADD3 UR4, UPT, UPT, UR6, 0x1, URZ ;  /* 0x0000000106047890 */ /* 0x000fe4000fffe0ff */
[----:B------:R-:W-:Y:S02]  /*4200*/  ULEA UR12, UR6, UR21, 0x9 ;  /* 0x00000015060c7291 */ /* 0x000fe4000f8e48ff */
[----:B------:R-:W-:Y:S01]  /*4210*/  UISETP.NE.AND UP1, UPT, UR4, 0x11, UPT ;  /* 0x000000110400788c */ /* 0x000fe2000bf25270 */
[----:B------:R-:W-:Y:S01]  /*4220*/  PLOP3.LUT P0, PT, PT, PT, UP0, 0x80, 0x8 ;  /* 0x000000000008781c */ /* 0x000fe20003f0f008 */
[----:B------:R-:W-:Y:S02]  /*4230*/  UIADD3 UR10, UPT, UPT, UR12, 0x2, URZ ;  /* 0x000000020c0a7890 */ /* 0x000fe4000fffe0ff */
[----:B------:R-:W-:Y:S02]  /*4240*/  USEL UR7, URZ, 0x1, UP1 ;  /* 0x00000001ff077887 */ /* 0x000fe40008800000 */
[----:B------:R-:W-:Y:S02]  /*4250*/  USEL UR14, UR4, URZ, UP1 ;  /* 0x000000ff040e7287 */ /* 0x000fe40008800000 */
[----:B------:R-:W-:Y:S02]  /*4260*/  UIADD3 UR15, UPT, UPT, UR15, -0x1, URZ ;  /* 0xffffffff0f0f7890 */ /* 0x000fe4000fffe0ff */
[----:B------:R-:W-:Y:S01]  /*4270*/  @UP0 ULEA UR4, UR14, UR17, 0x3 ;  /* 0x000000110e040291 */ /* 0x000fe2000f8e18ff */
[----:B------:R-:W-:Y:S01]  /*4280*/  LOP3.LUT R8, R8, UR7, RZ, 0x3c, !PT ;  /* 0x0000000708087c12 */ /* 0x000fe2000f8e3cff */
[----:B------:R-:W-:Y:S01]  /*4290*/  UIADD3 UR7, UPT, UPT, UR5, 0x88, URZ ;  /* 0x0000008805077890 */ /* 0x000fe2000fffe0ff */
[----:B------:R-:W-:Y:S02]  /*42a0*/  UMOV UR13, 0x80004020 ;  /* 0x80004020000d7882 */ /* 0x000fe40000000000 */
[----:B-1----:R-:W-:Y:S01]  /*42b0*/  @P0 SHF.L.U32 R0, R8, 0x1f, RZ ;  /* 0x0000001f08000819 */ /* 0x002fe200000006ff */
[----:B------:R-:W-:Y:S01]  /*42c0*/  UMOV UR5, 0x80004020 ;  /* 0x8000402000057882 */ /* 0x000fe20000000000 */
[----:B------:R-:W-:Y:S01]  /*42d0*/  UMOV UR11, 0x80004020 ;  /* 0x80004020000b7882 */ /* 0x000fe20000000000 */
[----:B------:R-:W-:Y:S01]  /*42e0*/  UMOV UR9, 0x80004020 ;  /* 0x8000402000097882 */ /* 0x000fe20000000000 */
[----:B------:R2:W3:Y:S01]  /*42f0*/  @P0 SYNCS.PHASECHK.TRANS64.TRYWAIT P2, [UR4], R0 ;  /* 0x00000000ff0005a7 */ /* 0x0004e20008041104 */
[----:B------:R-:W-:Y:S03]  /*4300*/  ULEA UR4, UR6, UR20, 0x8 ;  /* 0x0000001406047291 */ /* 0x000fe6000f8e40ff */
[----:B------:R-:W-:Y:S01]  /*4310*/  UMOV UR6, UR14 ;  /* 0x0000000e00067c82 */ /* 0x000fe20008000000 */
[----:B------:R-:W-:Y:S05]  /*4320*/  UIADD3 UR8, UPT, UPT, UR4, 0x2, URZ ;  /* 0x0000000204087890 */ /* 0x000fea000fffe0ff */
[----:B------:R2:W-:Y:S01]  /*4330*/  UTCHMMA gdesc[UR4], gdesc[UR12], tmem[UR18], tmem[UR26], idesc[UR27], UP2 ;  /* 0x00ff1a0c040075ea */ /* 0x0005e20009000012 */
[----:B------:R-:W-:Y:S03]  /*4340*/  UPLOP3.LUT UP2, UPT, UPT, UPT, UPT, 0x80, 0x8 ;  /* 0x000000000008789c */ /* 0x000fe60003f4f070 */
[----:B------:R2:W-:Y:S01]  /*4350*/  UTCHMMA gdesc[UR8], gdesc[UR10], tmem[UR18], tmem[UR24], idesc[UR25], UPT ;  /* 0x00ff180a080075ea */ /* 0x0005e2000b800012 */
[----:B------:R2:W-:Y:S01]  /*4360*/  UTCBAR.MULTICAST [UR7], URZ, UR19 ;  /* 0x000000ff070073e9 */ /* 0x0005e20008000813 */
[----:B------:R-:W-:Y:S06]  /*4370*/  BRA.U UP3, `(.L_x_79) ;  /* 0xfffffffd03787547 */ /* 0x000fec000b83ffff */
.L_x_76:
[----:B--2---:R-:W-:Y:S01]  /*4380*/  UIADD3 UR4, UPT, UPT, UR22, 0x1, URZ ;  /* 0x0000000116047890 */ /* 0x004fe2000fffe0ff */
[C---:B------:R-:W-:Y:S01]  /*4390*/  ISETP.NE.AND P0, PT, R10.reuse, 0x2, PT ;  /* 0x000000020a00780c */ /* 0x040fe20003f05270 */
[----:B------:R-:W-:Y:S02]  /*43a0*/  UIADD3 UR5, UPT, UPT, UR23, 0x180, URZ ;  /* 0x0000018017057890 */ /* 0x000fe4000fffe0ff */
[----:B------:R-:W-:Y:S01]  /*43b0*/  UISETP.NE.AND UP0, UPT, UR4, 0x4, UPT ;  /* 0x000000040400788c */ /* 0x000fe2000bf05270 */
[----:B-1----:R-:W-:Y:S02]  /*43c0*/  SEL R0, RZ, 0x1, P0 ;  /* 0x00000001ff007807 */ /* 0x002fe40000000000 */
[----:B------:R-:W-:Y:S01]  /*43d0*/  SEL R10, R10, RZ, P0 ;  /* 0x000000ff0a0a7207 */ /* 0x000fe20000000000 */
[----:B------:R-:W-:Y:S01]  /*43e0*/  USEL UR6, URZ, 0x1, UP0 ;  /* 0x00000001ff067887 */ /* 0x000fe20008000000 */
[----:B------:R-:W-:Y:S01]  /*43f0*/  LOP3.LUT R9, R9, R0, RZ, 0x3c, !PT ;  /* 0x0000000009097212 */ /* 0x000fe200078e3cff */
[----:B------:R-:W-:Y:S01]  /*4400*/  USEL UR22, UR4, URZ, UP0 ;  /* 0x000000ff04167287 */ /* 0x000fe20008000000 */
[----:B------:R1:W-:Y:S03]  /*4410*/  UTCBAR [UR5], URZ ;  /* 0x000000ff050073e9 */ /* 0x0003e600080000ff */
[----:B------:R-:W-:Y:S01]  /*4420*/  LOP3.LUT R11, R11, UR6, RZ, 0x3c, !PT ;  /* 0x000000060b0b7c12 */ /* 0x000fe2000f8e3cff */
[----:B------:R-:W-:Y:S07]  /*4430*/  @P1 BRA `(.L_x_80) ;  /* 0xfffffff800b01947 */ /* 0x000fee000383ffff */
[----:B------:R-:W2:Y:S01]  /*4440*/  S2UR UR8, SR_CgaCtaId ;  /* 0x00000000000879c3 */ /* 0x000ea20000008800 */
[----:B------:R-:W-:Y:S01]  /*4450*/  ELECT P0, URZ, PT ;  /* 0x0000000000ff782f */ /* 0x000fe20003800000 */
[----:B------:R-:W-:Y:S01]  /*4460*/  IMAD.MOV.U32 R0, RZ, RZ, 0x1 ;  /* 0x00000001ff007424 */ /* 0x000fe200078e00ff */
[----:B------:R-:W-:Y:S01]  /*4470*/  UIADD3 UR17, UPT, UPT, UR17, 0x1a0, URZ ;  /* 0x000001a011117890 */ /* 0x000fe2000fffe0ff */
[----:B------:R-:W-:Y:S01]  /*4480*/  SHF.L.U32 R2, R11, 0x1f, RZ ;  /* 0x0000001f0b027819 */ /* 0x000fe200000006ff */
[----:B------:R-:W-:-:S03]  /*4490*/  UMOV UR4, 0x40 ;  /* 0x0000004000047882 */ /* 0x000fc60000000000 */
[----:B------:R-:W-:Y:S01]  /*44a0*/  UVIRTCOUNT.DEALLOC.SMPOOL 0x80 ;  /* 0x000000800000784c */ /* 0x000fe20000000000 */
[----:B--2---:R-:W-:Y:S02]  /*44b0*/  ULEA UR8, UR8, UR4, 0x18 ;  /* 0x0000000408087291 */ /* 0x004fe4000f8ec0ff */
[----:B------:R-:W-:-:S07]  /*44c0*/  ULEA UR4, UR22, UR17, 0x3 ;  /* 0x0000001116047291 */ /* 0x000fce000f8e18ff */
[----:B------:R2:W-:Y:S02]  /*44d0*/  @P0 STS.U8 [UR8+0x1c], R0 ;  /* 0x00001c00ff000988 */ /* 0x0005e40008000008 */
[----:B------:R-:W4:Y:S02]  /*44e0*/  SYNCS.PHASECHK.TRANS64.TRYWAIT P0, [UR4], R2 ;  /* 0x00000002ff0075a7 */ /* 0x000f240008001104 */
[----:B--2-4-:R-:W-:Y:S05]  /*44f0*/  @!P0 BRA `(.L_x_81) ;  /* 0x0000005400488947 */ /* 0x014fea0003800000 */
.L_x_198:
[----:B------:R-:W-:-:S04]  /*4500*/  UIADD3 UR4, UPT, UPT, UR22, 0x1, URZ ;  /* 0x0000000116047890 */ /* 0x000fc8000fffe0ff */
[----:B------:R-:W-:-:S04]  /*4510*/  UISETP.NE.AND UP0, UPT, UR4, 0x4, UPT ;  /* 0x000000040400788c */ /* 0x000fc8000bf05270 */
[----:B------:R-:W-:Y:S02]  /*4520*/  USEL UR6, URZ, 0x1, UP0 ;  /* 0x00000001ff067887 */ /* 0x000fe40008000000 */
[----:B------:R-:W-:-:S04]  /*4530*/  USEL UR4, UR4, URZ, UP0 ;  /* 0x000000ff04047287 */ /* 0x000fc80008000000 */
[----:B-1----:R-:W-:Y:S01]  /*4540*/  ULEA UR5, UR4, UR17, 0x3 ;  /* 0x0000001104057291 */ /* 0x002fe2000f8e18ff */
[----:B--2---:R-:W-:-:S04]  /*4550*/  LOP3.LUT R2, R11, UR6, RZ, 0x3c, !PT ;  /* 0x000000060b027c12 */ /* 0x004fc8000f8e3cff */
[----:B------:R-:W-:-:S04]  /*4560*/  SHF.L.U32 R3, R2, 0x1f, RZ ;  /* 0x0000001f02037819 */ /* 0x000fc800000006ff */
[----:B------:R-:W1:Y:S02]  /*4570*/  SYNCS.PHASECHK.TRANS64.TRYWAIT P0, [UR5], R3 ;  /* 0x00000003ff0075a7 */ /* 0x000e640008001105 */
[----:B-1----:R-:W-:Y:S05]  /*4580*/  @!P0 BRA `(.L_x_82) ;  /* 0x00000054003c8947 */ /* 0x002fea0003800000 */
.L_x_200:
        /* <DEDUP_REMOVED lines=9> */
.L_x_202:
[----:B------:R-:W-:-:S04]  /*4620*/  UIADD3 UR4, UPT, UPT, UR4, 0x1, URZ ;  /* 0x0000000104047890 */ /* 0x000fc8000fffe0ff */
[----:B------:R-:W-:-:S04]  /*4630*/  UISETP.NE.AND UP0, UPT, UR4, 0x4, UPT ;  /* 0x000000040400788c */ /* 0x000fc8000bf05270 */
[----:B------:R-:W-:Y:S02]  /*4640*/  USEL UR5, URZ, 0x1, UP0 ;  /* 0x00000001ff057887 */ /* 0x000fe40008000000 */
[----:B------:R-:W-:-:S04]  /*4650*/  USEL UR4, UR4, URZ, UP0 ;  /* 0x000000ff04047287 */ /* 0x000fc80008000000 */
[----:B------:R-:W-:Y:S01]  /*4660*/  ULEA UR4, UR4, UR17, 0x3 ;  /* 0x0000001104047291 */ /* 0x000fe2000f8e18ff */
[----:B------:R-:W-:-:S04]  /*4670*/  LOP3.LUT R2, R2, UR5, RZ, 0x3c, !PT ;  /* 0x0000000502027c12 */ /* 0x000fc8000f8e3cff */
[----:B------:R-:W-:-:S04]  /*4680*/  SHF.L.U32 R2, R2, 0x1f, RZ ;  /* 0x0000001f02027819 */ /* 0x000fc800000006ff */
[----:B------:R-:W2:Y:S02]  /*4690*/  SYNCS.PHASECHK.TRANS64.TRYWAIT P0, [UR4], R2 ;  /* 0x00000002ff0075a7 */ /* 0x000ea40008001104 */
[----:B--2---:R-:W-:Y:S05]  /*46a0*/  @!P0 BRA `(.L_x_84) ;  /* 0x0000005400248947 */ /* 0x004fea0003800000 */
.L_x_204:
[----:B------:R-:W-:Y:S01]  /*46b0*/  NOP ;  /* 0x0000000000007918 */ /* 0x000fe20000000000 */
[----:B-1----:R-:W1:Y:S01]  /*46c0*/  LDS R0, [UR8+0x14] ;  /* 0x00001408ff007984 */ /* 0x002e620008000800 */
[----:B------:R-:W-:Y:S01]  /*46d0*/  ULOP3.LUT UR4, UR30, 0xffff, URZ, 0xc0, !UPT ;  /* 0x0000ffff1e047892 */ /* 0x000fe2000f8ec0ff */
[----:B------:R-:W-:Y:S01]  /*46e0*/  UMOV UR5, 0xffff ;  /* 0x0000ffff00057882 */ /* 0x000fe20000000000 */
[----:B------:R-:W-:Y:S02]  /*46f0*/  UMOV UR6, 0x1 ;  /* 0x0000000100067882 */ /* 0x000fe40000000000 */
[----:B------:R-:W-:-:S04]  /*4700*/  USHF.R.U32.HI UR4, URZ, 0x5, UR4 ;  /* 0x00000005ff047899 */ /* 0x000fc80008011604 */
[----:B------:R-:W-:Y:S02]  /*4710*/  USHF.L.U32 UR5, UR5, UR4, URZ ;  /* 0x0000000405057299 */ /* 0x000fe400080006ff */
[----:B------:R-:W-:-:S04]  /*4720*/  USHF.L.U32 UR4, UR6, UR4, URZ ;  /* 0x0000000406047299 */ /* 0x000fc800080006ff */
[----:B-1----:R-:W-:-:S04]  /*4730*/  LOP3.LUT R0, R0, UR5, RZ, 0xc0, !PT ;  /* 0x0000000500007c12 */ /* 0x002fc8000f8ec0ff */
[----:B------:R-:W-:-:S13]  /*4740*/  ISETP.NE.AND P0, PT, R0, UR5, PT ;  /* 0x0000000500007c0c */ /* 0x000fda000bf05270 */
[----:B------:R-:W-:Y:S05]  /*4750*/  @P0 BRA `(.L_x_85) ;  /* 0x0000000000580947 */ /* 0x000fea0003800000 */
[----:B------:R-:W1:Y:S02]  /*4760*/  LDS R0, [UR8+0x18] ;  /* 0x00001808ff007984 */ /* 0x000e640008000800 */
[----:B-1----:R-:W-:-:S04]  /*4770*/  LOP3.LUT R0, R0, UR4, RZ, 0xc0, !PT ;  /* 0x0000000400007c12 */ /* 0x002fc8000f8ec0ff */
[----:B------:R-:W-:-:S13]  /*4780*/  ISETP.NE.AND P0, PT, R0, UR4, PT ;  /* 0x0000000400007c0c */ /* 0x000fda000bf05270 */
[----:B------:R-:W-:Y:S05]  /*4790*/  @P0 BRA `(.L_x_86) ;  /* 0x00000000003c0947 */ /* 0x000fea0003800000 */
[----:B------:R-:W1:Y:S01]  /*47a0*/  S2R R2, SR_LANEID ;  /* 0x0000000000027919 */ /* 0x000e620000000000 */
[----:B------:R-:W-:-:S06]  /*47b0*/  ULOP3.LUT UR5, URZ, UR5, URZ, 0x33, !UPT ;  /* 0x00000005ff057292 */ /* 0x000fcc000f8e33ff */
[----:B------:R-:W-:-:S04]  /*47c0*/  IMAD.U32 R0, RZ, RZ, UR5 ;  /* 0x00000005ff007e24 */ /* 0x000fc8000f8e00ff */
[----:B------:R2:W4:Y:S02]  /*47d0*/  REDUX UR7, R0 ;  /* 0x00000000000773c4 */ /* 0x0005240000000000 */
[----:B------:R1:W-:Y:S01]  /*47e0*/  UTCATOMSWS.AND URZ, UR5 ;  /* 0x0000000500ff79e3 */ /* 0x0003e20008000000 */
[----:B--2---:R-:W-:Y:S01]  /*47f0*/  LOP3.LUT R0, RZ, UR4, RZ, 0x33, !PT ;  /* 0x00000004ff007c12 */ /* 0x004fe2000f8e33ff */
[----:B------:R-:W-:Y:S02]  /*4800*/  VOTEU.ANY UR4, UPT, PT ;  /* 0x0000000000047886 */ /* 0x000fe400038e0100 */
[----:B------:R-:W-:Y:S02]  /*4810*/  UFLO.U32 UR4, UR4 ;  /* 0x00000004000472bd */ /* 0x000fe400080e0000 */
[----:B------:R-:W2:Y:S04]  /*4820*/  REDUX UR6, R0 ;  /* 0x00000000000673c4 */ /* 0x000ea80000000000 */
[----:B-1----:R-:W-:-:S02]  /*4830*/  ISETP.EQ.U32.AND P0, PT, R2, UR4, PT ;  /* 0x0000000402007c0c */ /* 0x002fc4000bf02070 */
[----:B----4-:R-:W-:-:S11]  /*4840*/  MOV R2, UR7 ;  /* 0x0000000700027c02 */ /* 0x010fd60008000f00 */
[----:B------:R1:W-:Y:S01]  /*4850*/  @P0 ATOMS.AND RZ, [UR8+0x14], R2 ;  /* 0x00001402ffff098c */ /* 0x0003e2000a800008 */
[----:B--2---:R-:W-:-:S05]  /*4860*/  IMAD.U32 R0, RZ, RZ, UR6 ;  /* 0x00000006ff007e24 */ /* 0x004fca000f8e00ff */
[----:B------:R1:W-:Y:S01]  /*4870*/  @P0 ATOMS.AND RZ, [UR8+0x18], R0 ;  /* 0x00001800ffff098c */ /* 0x0003e2000a800008 */
[----:B------:R-:W-:Y:S05]  /*4880*/  BRA `(.L_x_87) ;  /* 0x0000000000147947 */ /* 0x000fea0003800000 */
.L_x_86:
[----:B------:R-:W-:Y:S02]  /*4890*/  MOV R2, 0x48b0 ;  /* 0x000048b000027802 */ /* 0x000fe40000000f00 */
[----:B---3-5:R-:W-:Y:S05]  /*48a0*/  CALL.REL.NOINC `($__internal_0_$__cuda_sm10x_tcgen05_guardrail_trap_col_being_dealloced_not_returned_by_alloc) ;  /* 0x00000058000c7944 */ /* 0x028fea0003c00000 */
[----:B------:R-:W-:Y:S05]  /*48b0*/  BRA `(.L_x_87) ;  /* 0x0000000000087947 */ /* 0x000fea0003800000 */
.L_x_85:
[----:B------:R-:W-:Y:S02]  /*48c0*/  MOV R2, 0x48e0 ;  /* 0x000048e000027802 */ /* 0x000fe40000000f00 */
[----:B---3-5:R-:W-:Y:S05]  /*48d0*/  CALL.REL.NOINC `($__internal_2_$__cuda_sm10x_tcgen05_guardrail_trap_unallocated_columns_being_dealloced) ;  /* 0x0000005800187944 */ /* 0x028fea0003c00000 */
.L_x_87:
[----:B------:R-:W-:Y:S01]  /*48e0*/  NOP ;  /* 0x0000000000007918 */ /* 0x000fe20000000000 */
[----:B------:R-:W-:Y:S05]  /*48f0*/  EXIT ;  /* 0x000000000000794d */ /* 0x000fea0003800000 */
.L_x_69:
[----:B------:R-:W-:-:S09]  /*4900*/  UISETP.NE.OR UP0, UPT, UR17, 0x3, !UP4 ;  /* 0x000000031100788c */ /* 0x000fd2000e705670 */
[----:B------:R-:W-:Y:S05]  /*4910*/  BRA.U UP0, `(.L_x_88) ;  /* 0x00000011005c7547 */ /* 0x000fea000b800000 */
[----:B------:R-:W2:Y:S01]  /*4920*/  S2UR UR10, SR_CgaCtaId ;  /* 0x00000000000a79c3 */ /* 0x000ea20000008800 */
[----:B------:R-:W3:Y:S01]  /*4930*/  LDCU UR31, c[0x0][0x370] ;  /* 0x00006e00ff1f77ac */ /* 0x000ee20008000800 */
[----:B------:R-:W-:Y:S02]  /*4940*/  HFMA2 R13, -RZ, RZ, 0, 0 ;  /* 0x00000000ff0d7431 */ /* 0x000fe400000001ff */
[----:B------:R-:W-:Y:S01]  /*4950*/  IMAD.MOV.U32 R15, RZ, RZ, 0x1 ;  /* 0x00000001ff0f7424 */ /* 0x000fe200078e00ff */
[----:B------:R-:W-:Y:S01]  /*4960*/  MOV R7, 0x1000 ;  /* 0x0000100000077802 */ /* 0x000fe20000000f00 */
[----:B------:R-:W3:Y:S01]  /*4970*/  LDCU.128 UR44, c[0x0][0xb10] ;  /* 0x00016200ff2c77ac */ /* 0x000ee20008000c00 */
[----:B------:R-:W-:Y:S01]  /*4980*/  IMAD.MOV.U32 R14, RZ, RZ, RZ ;  /* 0x000000ffff0e7224 */ /* 0x000fe200078e00ff */
[----:B------:R-:W4:Y:S01]  /*4990*/  LDC.64 R16, c[0x0][0x348] ;  /* 0x0000d200ff107b82 */ /* 0x000f220000000a00 */
[----:B------:R-:W1:Y:S01]  /*49a0*/  LDCU UR30, c[0x0][0x374] ;  /* 0x00006e80ff1e77ac */ /* 0x000e620008000800 */
[----:B------:R-:W2:Y:S06]  /*49b0*/  LDCU UR15, c[0x0][0xb0c] ;  /* 0x00016180ff0f77ac */ /* 0x000eac0008000800 */
[----:B------:R-:W4:Y:S01]  /*49c0*/  LDC.64 R2, c[0x0][0x888] ;  /* 0x00022200ff027b82 */ /* 0x000f220000000a00 */
[----:B------:R-:W4:Y:S01]  /*49d0*/  LDCU UR49, c[0x0][0xb20] ;  /* 0x00016400ff3177ac */ /* 0x000f220008000800 */
[----:B------:R-:W4:Y:S06]  /*49e0*/  LDCU UR4, c[0x0][0xb30] ;  /* 0x00016600ff0477ac */ /* 0x000f2c0008000800 */
[----:B------:R-:W4:Y:S01]  /*49f0*/  LDC.64 R4, c[0x0][0x890] ;  /* 0x00022400ff047b82 */ /* 0x000f220000000a00 */
[----:B------:R-:W-:Y:S01]  /*4a00*/  UMOV UR21, 0x400 ;  /* 0x0000040000157882 */ /* 0x000fe20000000000 */
[----:B---3--:R-:W-:-:S02]  /*4a10*/  UIMAD.WIDE.U32 UR6, UR31, UR44, URZ ;  /* 0x0000002c1f0672a5 */ /* 0x008fc4000f8e00ff */
[----:B-1----:R-:W-:Y:S02]  /*4a20*/  UIMAD.WIDE.U32 UR8, UR30, UR47, URZ ;  /* 0x0000002f1e0872a5 */ /* 0x002fe4000f8e00ff */
[----:B--2---:R-:W-:Y:S02]  /*4a30*/  ULEA UR21, UR10, UR21, 0x18 ;  /* 0x000000150a157291 */ /* 0x004fe4000f8ec0ff */
[----:B------:R-:W-:Y:S02]  /*4a40*/  UPLOP3.LUT UP3, UPT, UPT, UPT, UPT, 0x40, 0x4 ;  /* 0x000000000004789c */ /* 0x000fe40003f6e870 */
[----:B------:R-:W-:Y:S02]  /*4a50*/  UIADD3 UR37, UPT, UPT, UR21, 0x128, URZ ;  /* 0x0000012815257890 */ /* 0x000fe4000fffe0ff */
[----:B------:R-:W-:Y:S02]  /*4a60*/  UIADD3 UR33, UPT, UPT, UR21, 0x110, URZ ;  /* 0x0000011015217890 */ /* 0x000fe4000fffe0ff */
[----:B------:R-:W-:-:S02]  /*4a70*/  UIADD3 UR25, UPT, UPT, UR21, 0x118, URZ ;  /* 0x0000011815197890 */ /* 0x000fc4000fffe0ff */
[----:B------:R-:W-:Y:S01]  /*4a80*/  UIADD3 UR17, UPT, UPT, UR21, 0x120, URZ ;  /* 0x0000012015117890 */ /* 0x000fe2000fffe0ff */
[----:B------:R-:W-:Y:S01]  /*4a90*/  UMOV UR6, UR7 ;  /* 0x0000000700067c82 */ /* 0x000fe20008000000 */
[----:B------:R-:W-:Y:S01]  /*4aa0*/  UMOV UR41, UR9 ;  /* 0x0000000900297c82 */ /* 0x000fe20008000000 */
[----:B------:R-:W-:Y:S02]  /*4ab0*/  UISETP.GE.AND UP0, UPT, UR42, 0x1, UPT ;  /* 0x000000012a00788c */ /* 0x000fe4000bf06270 */
[----:B------:R-:W-:Y:S01]  /*4ac0*/  UISETP.NE.AND UP4, UPT, UR42, 0x1, UPT ;  /* 0x000000012a00788c */ /* 0x000fe2000bf85270 */
[----:B------:R-:W1:Y:S01]  /*4ad0*/  LDCU.64 UR22, c[0x0][0xb28] ;  /* 0x00016500ff1677ac */ /* 0x000e620008000a00 */
[----:B------:R-:W-:Y:S02]  /*4ae0*/  UISETP.NE.AND UP6, UPT, UR15, 0x1, UPT ;  /* 0x000000010f00788c */ /* 0x000fe4000bfc5270 */
[----:B------:R-:W-:Y:S02]  /*4af0*/  UISETP.NE.AND UP5, UPT, UR46, 0x1, UPT ;  /* 0x000000012e00788c */ /* 0x000fe4000bfa5270 */
[----:B------:R-:W-:-:S02]  /*4b00*/  UPRMT UR37, UR10, 0x654, UR37 ;  /* 0x000006540a257896 */ /* 0x000fc40008000025 */
[----:B------:R-:W-:Y:S02]  /*4b10*/  USHF.R.U32.HI UR43, URZ, UR45, UR6 ;  /* 0x0000002dff2b7299 */ /* 0x000fe40008011606 */
[----:B------:R-:W-:Y:S02]  /*4b20*/  UPRMT UR40, UR10, 0x654, UR33 ;  /* 0x000006540a287896 */ /* 0x000fe40008000021 */
[----:B------:R-:W-:Y:S02]  /*4b30*/  UPRMT UR39, UR10, 0x654, UR25 ;  /* 0x000006540a277896 */ /* 0x000fe40008000019 */
[----:B------:R-:W-:Y:S02]  /*4b40*/  UPRMT UR38, UR10, 0x654, UR17 ;  /* 0x000006540a267896 */ /* 0x000fe40008000011 */
[----:B----4-:R-:W-:Y:S02]  /*4b50*/  USHF.R.U32.HI UR41, URZ, UR49, UR41 ;  /* 0x00000031ff297299 */ /* 0x010fe40008011629 */
[----:B------:R-:W-:-:S11]  /*4b60*/  UISETP.NE.AND UP2, UPT, UR4, 0x1, UPT ;  /* 0x000000010400788c */ /* 0x000fd6000bf45270 */
.L_x_99:
[C---:B------:R-:W-:Y:S02]  /*4b70*/  LEA R12, R14.reuse, UR21, 0x3 ;  /* 0x000000150e0c7c11 */ /* 0x040fe4000f8e18ff */
[----:B------:R-:W-:Y:S02]  /*4b80*/  SHF.L.U32 R0, R13, 0x1f, RZ ;  /* 0x0000001f0d007819 */ /* 0x000fe400000006ff */
[----:B------:R-:W-:Y:S02]  /*4b90*/  LEA R8, R14, UR21, 0x4 ;  /* 0x000000150e087c11 */ /* 0x000fe4000f8e20ff */
[----:B--2---:R-:W2:Y:S02]  /*4ba0*/  SYNCS.PHASECHK.TRANS64.TRYWAIT P0, [R12+URZ+0x160], R0 ;  /* 0x000160000c0075a7 */ /* 0x004ea400080011ff */
[----:B--2---:R-:W-:Y:S05]  /*4bb0*/  @!P0 BRA `(.L_x_89) ;  /* 0x0000004c00f88947 */ /* 0x004fea0003800000 */
.L_x_205:
        /* <DEDUP_REMOVED lines=8> */
[----:B---3--:R-:W-:Y:S11]  /*4c40*/  LOP3.LUT P0, RZ, R10, 0x1, RZ, 0xc0, !PT ;  /* 0x000000010aff7812 */ /* 0x008ff6000780c0ff */
[----:B------:R-:W-:Y:S02]  /*4c50*/  @!UPT UIADD3 URZ, UPT, UPT, URZ, URZ, URZ ;  /* 0x000000fffffff290 */ /* 0x000fe4000fffe0ff */
[----:B----4-:R-:W-:Y:S01]  /*4c60*/  VOTEU.ANY UP1, P0 ;  /* 0x0000000000ff7886 */ /* 0x010fe20000020100 */
[----:B------:R-:W-:Y:S11]  /*4c70*/  PLOP3.LUT P0, PT, PT, PT, UP1, 0x80, 0x8 ;  /* 0x000000000008781c */ /* 0x000ff60003f0f018 */
[----:B------:R-:W-:Y:S02]  /*4c80*/  @!UPT UIADD3 URZ, UPT, UPT, URZ, URZ, URZ ;  /* 0x000000fffffff290 */ /* 0x000fe4000fffe0ff */
[----:B--2---:R-:W-:Y:S02]  /*4c90*/  @P0 SHF.R.U32.HI R0, RZ, 0x10, R9 ;  /* 0x00000010ff000819 */ /* 0x004fe40000011609 */
[----:B------:R-:W-:Y:S02]  /*4ca0*/  @P0 MOV R6, R8 ;  /* 0x0000000800060202 */ /* 0x000fe40000000f00 */
[----:B------:R-:W-:Y:S01]  /*4cb0*/  @P0 R2UR UR4, R0 ;  /* 0x00000000000402ca */ /* 0x000fe200000e0000 */
[----:B------:R-:W-:Y:S01]  /*4cc0*/  VIADD R0, R12, 0x170 ;  /* 0x000001700c007836 */ /* 0x000fe20000000000 */
[----:B------:R-:W-:Y:S02]  /*4cd0*/  @P0 LOP3.LUT R8, R9, 0xffff, RZ, 0xc0, !PT ;  /* 0x0000ffff09080812 */ /* 0x000fe400078ec0ff */
[----:B------:R-:W-:Y:S02]  /*4ce0*/  @P0 R2UR UR6, R6 ;  /* 0x00000000060602ca */ /* 0x000fe400000e0000 */
[----:B------:R-:W-:Y:S02]  /*4cf0*/  PRMT R0, RZ, 0x654, R0 ;  /* 0x00000654ff007816 */ /* 0x000fe40000000000 */
[----:B------:R-:W-:Y:S02]  /*4d00*/  @P0 R2UR UR5, R8 ;  /* 0x00000000080502ca */ /* 0x000fe400000e0000 */
[----:B------:R2:W-:Y:S03]  /*4d10*/  SYNCS.ARRIVE.TRANS64.RED.A1T0 RZ, [R0+URZ], RZ ;  /* 0x000000ff00ff79a7 */ /* 0x0005e600081004ff */
[----:B------:R-:W-:Y:S04]  /*4d20*/  @UP1 UMOV UR29, UR4 ;  /* 0x00000004001d1c82 */ /* 0x000fe80008000000 */
[----:B------:R-:W-:Y:S04]  /*4d30*/  @UP1 UMOV UR14, UR6 ;  /* 0x00000006000e1c82 */ /* 0x000fe80008000000 */
[----:B------:R-:W-:Y:S01]  /*4d40*/  @UP1 UMOV UR13, UR5 ;  /* 0x00000005000d1c82 */ /* 0x000fe20008000000 */
[----:B------:R-:W-:Y:S05]  /*4d50*/  BRA.U !UP0, `(.L_x_90) ;  /* 0x0000000108a47547 */ /* 0x000fea000b800000 */
[----:B------:R-:W-:Y:S02]  /*4d60*/  UIMAD.WIDE.U32 UR18, UR13, UR47, URZ ;  /* 0x0000002f0d1272a5 */ /* 0x000fe4000f8e00ff */
[----:B------:R-:W-:Y:S02]  /*4d70*/  UIMAD.WIDE.U32 UR26, UR14, UR44, URZ ;  /* 0x0000002c0e1a72a5 */ /* 0x000fe4000f8e00ff */
[----:B------:R-:W-:Y:S02]  /*4d80*/  USEL UR4, UR30, UR41, !UP5 ;  /* 0x000000291e047287 */ /* 0x000fe4000e800000 */
[----:B------:R-:W-:Y:S02]  /*4d90*/  USEL UR7, UR31, UR43, !UP6 ;  /* 0x0000002b1f077287 */ /* 0x000fe4000f000000 */
[----:B-1----:R-:W-:Y:S02]  /*4da0*/  UIMAD.WIDE.U32 UR8, UR4, UR22, URZ ;  /* 0x00000016040872a5 */ /* 0x002fe4000f8e00ff */
[----:B------:R-:W-:Y:S01]  /*4db0*/  UIMAD.WIDE.U32 UR10, UR7, UR22, URZ ;  /* 0x00000016070a72a5 */ /* 0x000fe2000f8e00ff */
[----:B------:R-:W-:Y:S02]  /*4dc0*/  UMOV UR5, UR19 ;  /* 0x0000001300057c82 */ /* 0x000fe40008000000 */
[----:B------:R-:W-:Y:S03]  /*4dd0*/  USHF.R.U32.HI UR6, URZ, UR49, UR5 ;  /* 0x00000031ff067299 */ /* 0x000fe60008011605 */
[----:B------:R-:W-:Y:S01]  /*4de0*/  UMOV UR5, UR27 ;  /* 0x0000001b00057c82 */ /* 0x000fe20008000000 */
[----:B------:R-:W-:Y:S02]  /*4df0*/  USEL UR6, UR13, UR6, !UP5 ;  /* 0x000000060d067287 */ /* 0x000fe4000e800000 */
[----:B------:R-:W-:Y:S03]  /*4e00*/  USHF.R.U32.HI UR12, URZ, UR45, UR5 ;  /* 0x0000002dff0c7299 */ /* 0x000fe60008011605 */
[----:B------:R-:W-:Y:S02]  /*4e10*/  UMOV UR5, UR9 ;  /* 0x0000000900057c82 */ /* 0x000fe40008000000 */
[----:B------:R-:W-:Y:S03]  /*4e20*/  @UP4 USHF.R.U32.HI UR4, URZ, UR23, UR5 ;  /* 0x00000017ff044299 */ /* 0x000fe60008011605 */
[----:B------:R-:W-:Y:S01]  /*4e30*/  UMOV UR5, UR11 ;  /* 0x0000000b00057c82 */ /* 0x000fe20008000000 */
[----:B------:R-:W-:Y:S02]  /*4e40*/  UIMAD UR4, UR42, UR4, URZ ;  /* 0x000000042a0472a4 */ /* 0x000fe4000f8e02ff */
[----:B------:R-:W-:Y:S02]  /*4e50*/  @UP4 USHF.R.U32.HI UR7, URZ, UR23, UR5 ;  /* 0x00000017ff074299 */ /* 0x000fe40008011605 */
[----:B------:R-:W-:Y:S02]  /*4e60*/  UIMAD.WIDE.U32 UR10, UR6, UR22, URZ ;  /* 0x00000016060a72a5 */ /* 0x000fe4000f8e00ff */
[----:B------:R-:W-:Y:S02]  /*4e70*/  USEL UR5, UR14, UR12, !UP6 ;  /* 0x0000000c0e057287 */ /* 0x000fe4000f000000 */
[----:B------:R-:W-:Y:S02]  /*4e80*/  UIMAD UR8, UR42, UR7, URZ ;  /* 0x000000072a0872a4 */ /* 0x000fe4000f8e02ff */
[----:B------:R-:W-:Y:S03]  /*4e90*/  UISETP.GE.AND UP0, UPT, UR6, UR4, UPT ;  /* 0x000000040600728c */ /* 0x000fe6000bf06270 */
[----:B------:R-:W-:Y:S01]  /*4ea0*/  UMOV UR4, UR11 ;  /* 0x0000000b00047c82 */ /* 0x000fe20008000000 */
[----:B------:R-:W-:Y:S02]  /*4eb0*/  UISETP.GE.OR UP0, UPT, UR5, UR8, UP0 ;  /* 0x000000080500728c */ /* 0x000fe40008706670 */
[----:B------:R-:W-:Y:S02]  /*4ec0*/  USHF.R.U32.HI UR4, URZ, UR23, UR4 ;  /* 0x00000017ff047299 */ /* 0x000fe40008011604 */
[----:B------:R-:W-:Y:S02]  /*4ed0*/  UIMAD.WIDE.U32 UR8, UR5, UR22, URZ ;  /* 0x00000016050872a5 */ /* 0x000fe4000f8e00ff */
[----:B------:R-:W-:Y:S04]  /*4ee0*/  USEL UR10, UR6, UR4, !UP4 ;  /* 0x00000004060a7287 */ /* 0x000fe8000e000000 */
[----:B------:R-:W-:Y:S01]  /*4ef0*/  UIADD3 UR11, UPT, UPT, -UR10, URZ, URZ ;  /* 0x000000ff0a0b7290 */ /* 0x000fe2000fffe1ff */
[----:B------:R-:W-:Y:S02]  /*4f00*/  @!UP0 UMOV UR4, UR9 ;  /* 0x0000000900048c82 */ /* 0x000fe40008000000 */
[----:B------:R-:W-:Y:S02]  /*4f10*/  @!UP0 USHF.R.U32.HI UR4, URZ, UR23, UR4 ;  /* 0x00000017ff048299 */ /* 0x000fe40008011604 */
[----:B------:R-:W-:Y:S02]  /*4f20*/  UIMAD UR8, UR42, UR11, UR6 ;  /* 0x0000000b2a0872a4 */ /* 0x000fe4000f8e0206 */
[----:B------:R-:W-:Y:S04]  /*4f30*/  @!UP0 USEL UR4, UR5, UR4, !UP4 ;  /* 0x0000000405048287 */ /* 0x000fe8000e000000 */
[----:B------:R-:W-:Y:S02]  /*4f40*/  @!UP0 UIMAD UR8, UR7, UR8, UR4 ;  /* 0x00000008070882a4 */ /* 0x000fe4000f8e0204 */
[----:B------:R-:W-:Y:S02]  /*4f50*/  @!UP0 UIADD3 UR9, UPT, UPT, UR10, -UR4, URZ ;  /* 0x800000040a098290 */ /* 0x000fe4000fffe0ff */
[----:B------:R-:W-:Y:S02]  /*4f60*/  UIADD3 UR4, UPT, UPT, -UR5, URZ, URZ ;  /* 0x000000ff05047290 */ /* 0x000fe4000fffe1ff */
[----:B------:R-:W-:Y:S02]  /*4f70*/  UIADD3 UR7, UPT, UPT, -UR6, URZ, URZ ;  /* 0x000000ff06077290 */ /* 0x000fe4000fffe1ff */
[----:B------:R-:W-:Y:S02]  /*4f80*/  @!UP0 UIMAD UR6, UR9, UR42, UR5 ;  /* 0x0000002a090682a4 */ /* 0x000fe4000f8e0205 */
[----:B------:R-:W-:Y:S02]  /*4f90*/  UIMAD UR14, UR15, UR4, UR14 ;  /* 0x000000040f0e72a4 */ /* 0x000fe4000f8e020e */
[----:B------:R-:W-:Y:S01]  /*4fa0*/  UIMAD UR13, UR46, UR7, UR13 ;  /* 0x000000072e0d72a4 */ /* 0x000fe2000f8e020d */
[----:B------:R-:W-:Y:S02]  /*4fb0*/  @!UP0 UMOV UR5, UR8 ;  /* 0x0000000800058c82 */ /* 0x000fe40008000000 */
[----:B------:R-:W-:Y:S02]  /*4fc0*/  UIMAD UR14, UR5, UR15, UR14 ;  /* 0x0000000f050e72a4 */ /* 0x000fe4000f8e020e */
[----:B------:R-:W-:Y:S11]  /*4fd0*/  UIMAD UR13, UR6, UR46, UR13 ;  /* 0x0000002e060d72a4 */ /* 0x000ff6000f8e020d */
[----:B------:R-:W-:Y:S01]  /*4fe0*/  @!UPT UIADD3 URZ, UPT, UPT, URZ, URZ, URZ ;  /* 0x000000fffffff290 */ /* 0x000fe2000fffe0ff */
.L_x_90:
[----:B------:R-:W3:Y:S01]  /*4ff0*/  @!UP2 LDCU.128 UR8, c[0x0][0xb10] ;  /* 0x00016200ff08a7ac */ /* 0x000ee20008000c00 */
[C---:B------:R-:W-:Y:S02]  /*5000*/  ISETP.NE.U32.AND P1, PT, R4.reuse, RZ, PT ;  /* 0x000000ff0400720c */ /* 0x040fe40003f25070 */
[----:B------:R-:W-:Y:S02]  /*5010*/  ISETP.NE.U32.AND P0, PT, R4, RZ, PT ;  /* 0x000000ff0400720c */ /* 0x000fe40003f05070 */
[C---:B------:R-:W-:Y:S02]  /*5020*/  ISETP.NE.AND.EX P1, PT, R5.reuse, RZ, PT, P1 ;  /* 0x000000ff0500720c */ /* 0x040fe40003f25310 */
[----:B------:R-:W-:Y:S01]  /*5030*/  ISETP.NE.AND.EX P0, PT, R5, RZ, PT, P0 ;  /* 0x000000ff0500720c */ /* 0x000fe20003f05300 */
[----:B------:R-:W4:Y:S01]  /*5040*/  @!UP2 LDCU UR5, c[0x0][0xb0c] ;  /* 0x00016180ff05a7ac */ /* 0x000f220008000800 */
[----:B------:R-:W-:Y:S01]  /*5050*/  SHF.L.U32 R9, R15, 0x1f, RZ ;  /* 0x0000001f0f097819 */ /* 0x000fe200000006ff */
[----:B------:R-:W-:Y:S02]  /*5060*/  USHF.L.U32 UR35, UR16, 0x6, URZ ;  /* 0x0000000610237899 */ /* 0x000fe400080006ff */
[----:B------:R-:W-:Y:S02]  /*5070*/  USHF.L.U32 UR34, UR20, 0x7, URZ ;  /* 0x0000000714227899 */ /* 0x000fe400080006ff */
[----:B---3--:R-:W-:Y:S07]  /*5080*/  UIMAD.WIDE.U32 UR6, UR14, UR8, URZ ;  /* 0x000000080e0672a5 */ /* 0x008fee000f8e00ff */
[----:B------:R-:W-:Y:S01]  /*5090*/  @!UP2 UMOV UR4, UR7 ;  /* 0x000000070004ac82 */ /* 0x000fe20008000000 */
[----:B----4-:R-:W-:Y:S02]  /*50a0*/  @!UP2 UISETP.NE.AND UP0, UPT, UR5, 0x1, UPT ;  /* 0x000000010500a88c */ /* 0x010fe4000bf05270 */
[----:B------:R-:W-:Y:S02]  /*50b0*/  @!UP2 USHF.R.U32.HI UR4, URZ, UR9, UR4 ;  /* 0x00000009ff04a299 */ /* 0x000fe40008011604 */
[----:B------:R-:W-:Y:S02]  /*50c0*/  UIMAD.WIDE.U32 UR6, UR13, UR11, URZ ;  /* 0x0000000b0d0672a5 */ /* 0x000fe4000f8e00ff */
[----:B------:R-:W-:Y:S02]  /*50d0*/  @!UP2 USEL UR8, UR14, UR4, !UP0 ;  /* 0x000000040e08a287 */ /* 0x000fe4000c000000 */
[----:B------:R-:W-:Y:S03]  /*50e0*/  @!UP2 UISETP.NE.AND UP0, UPT, UR10, 0x1, UPT ;  /* 0x000000010a00a88c */ /* 0x000fe6000bf05270 */
[----:B------:R-:W-:Y:S02]  /*50f0*/  @!UP2 UMOV UR6, UR7 ;  /* 0x000000070006ac82 */ /* 0x000fe40008000000 */
[----:B------:R-:W3:Y:S02]  /*5100*/  @!UP2 LDCU UR4, c[0x0][0xb20] ;  /* 0x00016400ff04a7ac */ /* 0x000ee40008000800 */
[----:B---3--:R-:W-:Y:S04]  /*5110*/  @!UP2 USHF.R.U32.HI UR6, URZ, UR4, UR6 ;  /* 0x00000004ff06a299 */ /* 0x008fe80008011606 */
[----:B------:R-:W-:Y:S04]  /*5120*/  @!UP2 USEL UR6, UR13, UR6, !UP0 ;  /* 0x000000060d06a287 */ /* 0x000fe8000c000000 */
[----:B------:R-:W-:Y:S02]  /*5130*/  @!UP2 UIADD3 UR4, UPT, UPT, -UR8, UR6, URZ ;  /* 0x000000060804a290 */ /* 0x000fe4000fffe1ff */
[----:B------:R-:W-:Y:S02]  /*5140*/  @!UP2 UIADD3 UR6, UPT, UPT, UR8, -UR6, URZ ;  /* 0x800000060806a290 */ /* 0x000fe4000fffe0ff */
[----:B------:R-:W-:Y:S02]  /*5150*/  @!UP2 UIMAD UR14, UR4, UR5, UR14 ;  /* 0x00000005040ea2a4 */ /* 0x000fe4000f8e020e */
[----:B------:R-:W-:Y:S01]  /*5160*/  @!UP2 UIMAD UR13, UR6, UR10, UR13 ;  /* 0x0000000a060da2a4 */ /* 0x000fe2000f8e020d */
[----:B------:R-:W-:Y:S11]  /*5170*/  BRA.U UP3, `(.L_x_91) ;  /* 0x0000000103107547 */ /* 0x000ff6000b800000 */
[----:B------:R-:W-:Y:S04]  /*5180*/  MOV R6, UR48 ;  /* 0x0000003000067c02 */ /* 0x000fe80008000f00 */
[----:B------:R-:W-:Y:S04]  /*5190*/  SHF.L.U32 R6, R6, 0x1f, RZ ;  /* 0x0000001f06067819 */ /* 0x000fe800000006ff */
[----:B------:R-:W3:Y:S02]  /*51a0*/  SYNCS.PHASECHK.TRANS64.TRYWAIT P2, [UR21+0x158], R6 ;  /* 0x00015806ff0075a7 */ /* 0x000ee40008041115 */
[----:B---3--:R-:W-:Y:S05]  /*51b0*/  @!P2 BRA `(.L_x_92) ;  /* 0x00000048008ca947 */ /* 0x008fea0003800000 */
.L_x_91:
[----:B------:R-:W-:Y:S05]  /*51c0*/  @!P1 BRA `(.L_x_93) ;  /* 0x0000000000309947 */ /* 0x000fea0003800000 */
[----:B------:R-:W-:Y:S01]  /*51d0*/  ISETP.NE.U32.AND P1, PT, R2, RZ, PT ;  /* 0x000000ff0200720c */ /* 0x000fe20003f25070 */
[----:B------:R-:W3:Y:S01]  /*51e0*/  LDCU.64 UR4, c[0x0][0x358] ;  /* 0x00006b00ff0477ac */ /* 0x000ee20008000a00 */
[----:B------:R-:W-:Y:S02]  /*51f0*/  IMAD.MOV.U32 R45, RZ, RZ, 0x1 ;  /* 0x00000001ff2d7424 */ /* 0x000fe400078e00ff */
[----:B------:R-:W-:Y:S11]  /*5200*/  ISETP.NE.AND.EX P1, PT, R3, RZ, PT, P1 ;  /* 0x000000ff0300720c */ /* 0x000ff60003f25310 */
[----:B------:R-:W-:Y:S02]  /*5210*/  @!UPT UIADD3 URZ, UPT, UPT, URZ, URZ, URZ ;  /* 0x000000fffffff290 */ /* 0x000fe4000fffe0ff */
[----:B------:R-:W4:Y:S01]  /*5220*/  @P1 LDC.64 R10, c[0x0][0x888] ;  /* 0x00022200ff0a1b82 */ /* 0x000f220000000a00 */
[----:B--2---:R-:W-:Y:S04]  /*5230*/  @P1 IMAD R0, R4, UR36, RZ ;  /* 0x0000002404001c24 */ /* 0x004fe8000f8e02ff */
[----:B----4-:R-:W-:Y:S04]  /*5240*/  @P1 IMAD.WIDE R10, R0, 0x4, R10 ;  /* 0x00000004000a1825 */ /* 0x010fe800078e020a */
[----:B------:R-:W-:Y:S01]  /*5250*/  HFMA2 R0, -RZ, RZ, 0, 5.9604644775390625e-08 ;  /* 0x00000001ff007431 */ /* 0x000fe200000001ff */
[----:B---3-5:R3:W5:Y:S04]  /*5260*/  @P1 LDG.E R27, desc[UR4][R10.64] ;  /* 0x000000040a1b1981 */ /* 0x028768000c1e1900 */
[----:B------:R-:W-:Y:S01]  /*5270*/  @!P1 PRMT R45, R0, 0x7610, R45 ;  /* 0x00007610002d9816 */ /* 0x000fe2000000002d */
[----:B---3--:R-:W4:Y:S06]  /*5280*/  @!P1 LDC R27, c[0x0][0x880] ;  /* 0x00022000ff1b9b82 */ /* 0x008f2c0000000800 */
.L_x_93:
[----:B----45:R-:W-:Y:S01]  /*5290*/  @!P0 FSETP.EQ.AND P1, PT, R27, RZ, PT ;  /* 0x000000ff1b00820b */ /* 0x030fe20003f22000 */
[----:B------:R-:W-:Y:S01]  /*52a0*/  @!UPT UIADD3 URZ, UPT, UPT, URZ, URZ, URZ ;  /* 0x000000fffffff290 */ /* 0x000fe2000fffe0ff */
[----:B------:R-:W-:Y:S11]  /*52b0*/  @!P0 BRA `(.L_x_94) ;  /* 0x0000000000188947 */ /* 0x000ff60003800000 */
[----:B------:R-:W-:Y:S02]  /*52c0*/  LOP3.LUT P0, RZ, R45, 0xff, RZ, 0xc0, !PT ;  /* 0x000000ff2dff7812 */ /* 0x000fe4000780c0ff */
[----:B------:R-:W-:Y:S04]  /*52d0*/  ISETP.NE.U32.AND P1, PT, R2, RZ, PT ;  /* 0x000000ff0200720c */ /* 0x000fe80003f25070 */
[----:B------:R-:W-:Y:S04]  /*52e0*/  ISETP.NE.AND.EX P1, PT, R3, RZ, PT, P1 ;  /* 0x000000ff0300720c */ /* 0x000fe80003f25310 */
[----:B------:R-:W-:Y:S03]  /*52f0*/  PLOP3.LUT P1, PT, P1, PT, PT, 0x8, 0x80 ;  /* 0x000000000080781c */ /* 0x000fe60000f2e170 */
[----:B------:R-:W-:Y:S11]  /*5300*/  @P0 FSETP.EQ.AND P1, PT, R27, RZ, PT ;  /* 0x000000ff1b00020b */ /* 0x000ff60003f22000 */
[----:B------:R-:W-:Y:S02]  /*5310*/  @!UPT UIADD3 URZ, UPT, UPT, URZ, URZ, URZ ;  /* 0x000000fffffff290 */ /* 0x000fe4000fffe0ff */
.L_x_94:
[----:B------:R-:W3:Y:S01]  /*5320*/  SYNCS.PHASECHK.TRANS64.TRYWAIT P2, [UR21+0x130], R9 ;  /* 0x00013009ff0075a7 */ /* 0x000ee20008041115 */
[----:B------:R-:W-:Y:S04]  /*5330*/  ELECT P0, URZ, PT ;  /* 0x0000000000ff782f */ /* 0x000fe80003800000 */
[----:B------:R-:W-:Y:S11]  /*5340*/  PLOP3.LUT P1, PT, P1, P0, PT, 0xf2, 0x2f ;  /* 0x00000000002f781c */ /* 0x000ff60000f21e72 */
[----:B------:R-:W-:Y:S02]  /*5350*/  @!UPT UIADD3 URZ, UPT, UPT, URZ, URZ, URZ ;  /* 0x000000fffffff290 */ /* 0x000fe4000fffe0ff */
[----:B------:R-:W-:Y:S05]  /*5360*/  @!P1 IADD3 R8, P0, PT, R16, 0x580, RZ ;  /* 0x0000058010089810 */ /* 0x000fea0007f1e0ff */
[----:B--2---:R-:W-:Y:S01]  /*5370*/  @!P1 IMAD.X R6, RZ, RZ, R17, P0 ;  /* 0x000000ffff069224 */ /* 0x004fe200000e0611 */
[----:B---3--:R-:W-:Y:S07]  /*5380*/  @!P2 BRA `(.L_x_95) ;  /* 0x000000480030a947 */ /* 0x008fee0003800000 */
.L_x_208:
[----:B------:R-:W-:Y:S01]  /*5390*/  @!P1 R2UR UR5, R8 ;  /* 0x00000000080592ca */ /* 0x000fe200000e0000 */
[----:B------:R-:W-:Y:S01]  /*53a0*/  VOTEU.ALL UP0, P1 ;  /* 0x0000000000ff7886 */ /* 0x000fe20000800000 */
[----:B------:R-:W-:Y:S01]  /*53b0*/  @!P1 R2UR UR4, R6 ;  /* 0x00000000060492ca */ /* 0x000fe200000e0000 */
[----:B--2---:R-:W-:Y:S01]  /*53c0*/  @!P1 IMAD.MOV.U32 R0, RZ, RZ, 0x1000 ;  /* 0x00001000ff009424 */ /* 0x004fe200078e00ff */
[----:B------:R-:W-:Y:S01]  /*53d0*/  UMOV UR6, 0x0 ;  /* 0x0000000000067882 */ /* 0x000fe20000000000 */
[----:B------:R-:W-:Y:S01]  /*53e0*/  UMOV UR7, 0x10000000 ;  /* 0x1000000000077882 */ /* 0x000fe20000000000 */
[----:B------:R-:W-:Y:S01]  /*53f0*/  @!UP0 UIADD3 UR32, UPT, UPT, UR21, 0x400, URZ ;  /* 0x0000040015208890 */ /* 0x000fe2000fffe0ff */
[----:B------:R-:W-:Y:S01]  /*5400*/  @!P1 IADD3 R8, P0, PT, R16, 0x580, RZ ;  /* 0x0000058010089810 */ /* 0x000fe20007f1e0ff */
[----:B------:R-:W-:Y:S04]  /*5410*/  VOTEU.ALL UP0, P1 ;  /* 0x0000000000ff7886 */ /* 0x000fe80000800000 */
[----:B------:R-:W-:Y:S02]  /*5420*/  @!P1 IMAD.X R6, RZ, RZ, R17, P0 ;  /* 0x000000ffff069224 */ /* 0x000fe400000e0611 */
[----:B------:R-:W-:Y:S02]  /*5430*/  IMAD.U32 R10, RZ, RZ, UR5 ;  /* 0x00000005ff0a7e24 */ /* 0x000fe4000f8e00ff */
[----:B------:R-:W-:Y:S03]  /*5440*/  IMAD.U32 R11, RZ, RZ, UR4 ;  /* 0x00000004ff0b7e24 */ /* 0x000fe6000f8e00ff */
[----:B------:R-:W-:Y:S02]  /*5450*/  @!P1 R2UR UR4, R10 ;  /* 0x000000000a0492ca */ /* 0x000fe400000e0000 */
[----:B------:R-:W-:Y:S11]  /*5460*/  @!P1 R2UR UR5, R11 ;  /* 0x000000000b0592ca */ /* 0x000ff600000e0000 */
[----:B------:R-:W-:Y:S02]  /*5470*/  @!UPT UIADD3 URZ, UPT, UPT, URZ, URZ, URZ ;  /* 0x000000fffffff290 */ /* 0x000fe4000fffe0ff */
[----:B------:R2:W-:Y:S01]  /*5480*/  @!UP0 UTMALDG.3D [UR32], [UR4], desc[UR6] ;  /* 0x00000620040085b4 */ /* 0x0005e20008011000 */
[----:B------:R2:W-:Y:S01]  /*5490*/  @!P1 SYNCS.ARRIVE.TRANS64.RED.A0TR RZ, [UR21+0x110], R0 ;  /* 0x00011000ffff99a7 */ /* 0x0005e20008300415 */
[----:B------:R-:W-:Y:S01]  /*54a0*/  SYNCS.ARRIVE.TRANS64.RED.A1T0 RZ, [UR40], RZ ;  /* 0x000000ffffff79a7 */ /* 0x000fe20008100428 */
[----:B------:R-:W3:Y:S02]  /*54b0*/  SYNCS.PHASECHK.TRANS64.TRYWAIT P2, [UR21+0x138], R9 ;  /* 0x00013809ff0075a7 */ /* 0x000ee40008041115 */
[----:B--23--:R-:W-:Y:S05]  /*54c0*/  @!P2 BRA `(.L_x_96) ;  /* 0x0000004400f8a947 */ /* 0x00cfea0003800000 */
.L_x_210:
        /* <DEDUP_REMOVED lines=8> */
[----:B------:R-:W-:Y:S01]  /*5550*/  @!UP0 UIADD3 UR24, UPT, UPT, UR21, 0x1400, URZ ;  /* 0x0000140015188890 */ /* 0x000fe2000fffe0ff */
[----:B------:R-:W-:Y:S01]  /*5560*/  VOTEU.ALL UP0, P1 ;  /* 0x0000000000ff7886 */ /* 0x000fe20000800000 */
[----:B------:R-:W-:Y:S01]  /*5570*/  UMOV UR27, UR35 ;  /* 0x00000023001b7c82 */ /* 0x000fe20008000000 */
[----:B------:R-:W-:Y:S02]  /*5580*/  UMOV UR28, UR36 ;  /* 0x00000024001c7c82 */ /* 0x000fe40008000000 */
[----:B------:R-:W-:Y:S02]  /*5590*/  IMAD.U32 R10, RZ, RZ, UR5 ;  /* 0x00000005ff0a7e24 */ /* 0x000fe4000f8e00ff */
[----:B------:R-:W-:Y:S02]  /*55a0*/  IMAD.U32 R11, RZ, RZ, UR4 ;  /* 0x00000004ff0b7e24 */ /* 0x000fe4000f8e00ff */
[----:B------:R-:W-:Y:S01]  /*55b0*/  @!P1 IMAD.X R6, RZ, RZ, R17, P0 ;  /* 0x000000ffff069224 */ /* 0x000fe200000e0611 */
        /* <DEDUP_REMOVED lines=8> */
.L_x_212:
[----:B------:R-:W-:Y:S01]  /*5640*/  @!P1 R2UR UR5, R8 ;  /* 0x00000000080592ca */ /* 0x000fe200000e0000 */
[----:B------:R-:W-:Y:S01]  /*5650*/  VOTEU.ALL UP0, P1 ;  /* 0x0000000000ff7886 */ /* 0x000fe20000800000 */
[----:B------:R-:W-:Y:S01]  /*5660*/  @!P1 R2UR UR4, R6 ;  /* 0x00000000060492ca */ /* 0x000fe200000e0000 */
[----:B--2---:R-:W-:Y:S01]  /*5670*/  @!P1 IMAD.MOV.U32 R0, RZ, RZ, 0x1000 ;  /* 0x00001000ff009424 */ /* 0x004fe200078e00ff */
[----:B------:R-:W-:Y:S01]  /*5680*/  UMOV UR6, 0x0 ;  /* 0x0000000000067882 */ /* 0x000fe20000000000 */
[----:B------:R-:W-:Y:S01]  /*5690*/  UMOV UR7, 0x10000000 ;  /* 0x1000000000077882 */ /* 0x000fe20000000000 */
[----:B------:R-:W-:Y:S01]  /*56a0*/  @!UP0 UIADD3 UR18, UPT, UPT, UR34, 0x40, URZ ;  /* 0x0000004022128890 */ /* 0x000fe2000fffe0ff */
[----:B------:R-:W-:Y:S01]  /*56b0*/  VIADD R14, R14, 0x1 ;  /* 0x000000010e0e7836 */ /* 0x000fe20000000000 */
[----:B------:R-:W-:Y:S01]  /*56c0*/  @!UP0 UIADD3 UR16, UPT, UPT, UR21, 0x2400, URZ ;  /* 0x0000240015108890 */ /* 0x000fe2000fffe0ff */
[----:B------:R-:W-:Y:S01]  /*56d0*/  VOTEU.ALL UP0, P1 ;  /* 0x0000000000ff7886 */ /* 0x000fe20000800000 */
[----:B------:R-:W-:Y:S01]  /*56e0*/  UMOV UR19, UR35 ;  /* 0x0000002300137c82 */ /* 0x000fe20008000000 */
[----:B------:R-:W-:Y:S02]  /*56f0*/  UMOV UR20, UR36 ;  /* 0x0000002400147c82 */ /* 0x000fe40008000000 */
        /* <DEDUP_REMOVED lines=10> */
.L_x_214:
[----:B------:R-:W-:Y:S01]  /*57a0*/  @!P1 IADD3 R6, P0, PT, R16, 0x580, RZ ;  /* 0x0000058010069810 */ /* 0x000fe20007f1e0ff */
[----:B------:R-:W-:Y:S01]  /*57b0*/  VOTEU.ALL UP0, P1 ;  /* 0x0000000000ff7886 */ /* 0x000fe20000800000 */
[----:B------:R-:W-:Y:S01]  /*57c0*/  UMOV UR6, 0x0 ;  /* 0x0000000000067882 */ /* 0x000fe20000000000 */
[----:B------:R-:W-:Y:S01]  /*57d0*/  UMOV UR7, 0x10000000 ;  /* 0x1000000000077882 */ /* 0x000fe20000000000 */
[----:B------:R-:W-:Y:S01]  /*57e0*/  @!P1 R2UR UR5, R6 ;  /* 0x00000000060592ca */ /* 0x000fe200000e0000 */
[----:B--2---:R-:W-:Y:S01]  /*57f0*/  @!P1 IMAD.X R0, RZ, RZ, R17, P0 ;  /* 0x000000ffff009224 */ /* 0x004fe200000e0611 */
[----:B------:R-:W-:Y:S01]  /*5800*/  @!UP0 UIADD3 UR10, UPT, UPT, UR34, 0x60, URZ ;  /* 0x00000060220a8890 */ /* 0x000fe2000fffe0ff */
[----:B------:R-:W-:Y:S01]  /*5810*/  R2UR UR18, R47 ;  /* 0x000000002f1272ca */ /* 0x000fe200000e0000 */
[----:B------:R-:W-:Y:S01]  /*5820*/  @!UP0 UIADD3 UR8, UPT, UPT, UR21, 0x3400, URZ ;  /* 0x0000340015088890 */ /* 0x000fe2000fffe0ff */
[----:B------:R-:W-:Y:S01]  /*5830*/  R2UR UR16, R48 ;  /* 0x00000000301072ca */ /* 0x000fe200000e0000 */
[----:B------:R-:W-:Y:S01]  /*5840*/  @!UP0 UIADD3 UR9, UPT, UPT, UR21, 0x128, URZ ;  /* 0x0000012815098890 */ /* 0x000fe2000fffe0ff */
[----:B------:R-:W-:Y:S01]  /*5850*/  @!P1 R2UR UR4, R0 ;  /* 0x00000000000492ca */ /* 0x000fe200000e0000 */
[----:B------:R-:W-:Y:S01]  /*5860*/  VOTEU.ALL UP0, P1 ;  /* 0x0000000000ff7886 */ /* 0x000fe20000800000 */
[----:B------:R-:W-:Y:S01]  /*5870*/  UMOV UR11, UR35 ;  /* 0x00000023000b7c82 */ /* 0x000fe20008000000 */
[----:B------:R-:W-:Y:S01]  /*5880*/  UMOV UR12, UR36 ;  /* 0x00000024000c7c82 */ /* 0x000fe20008000000 */
[C---:B------:R-:W-:Y:S01]  /*5890*/  ISETP.NE.AND P0, PT, R14.reuse, 0x2, PT ;  /* 0x000000020e00780c */ /* 0x040fe20003f05270 */
[----:B------:R-:W-:Y:S01]  /*58a0*/  UPLOP3.LUT UP3, UPT, UPT, UPT, UPT, 0x80, 0x8 ;  /* 0x000000000008789c */ /* 0x000fe20003f6f070 */
[----:B------:R-:W-:Y:S01]  /*58b0*/  IMAD.U32 R8, RZ, RZ, UR5 ;  /* 0x00000005ff087e24 */ /* 0x000fe2000f8e00ff */
[----:B------:R-:W-:Y:S01]  /*58c0*/  LOP3.LUT R15, R15, 0x1, RZ, 0x3c, !PT ;  /* 0x000000010f0f7812 */ /* 0x000fe200078e3cff */
[----:B------:R-:W-:Y:S01]  /*58d0*/  UMOV UR36, UR29 ;  /* 0x0000001d00247c82 */ /* 0x000fe20008000000 */
[----:B------:R-:W-:Y:S01]  /*58e0*/  SEL R0, RZ, 0x1, P0 ;  /* 0x00000001ff007807 */ /* 0x000fe20000000000 */
[----:B------:R-:W-:Y:S01]  /*58f0*/  UIADD3 UR20, UPT, UPT, UR13, UR18, URZ ;  /* 0x000000120d147290 */ /* 0x000fe2000fffe0ff */
[----:B------:R-:W-:Y:S01]  /*5900*/  SEL R14, R14, RZ, P0 ;  /* 0x000000ff0e0e7207 */ /* 0x000fe20000000000 */
[----:B------:R-:W-:Y:S01]  /*5910*/  UIADD3 UR16, UPT, UPT, UR14, UR16, URZ ;  /* 0x000000100e107290 */ /* 0x000fe2000fffe0ff */
[----:B------:R-:W-:Y:S01]  /*5920*/  IMAD.U32 R9, RZ, RZ, UR4 ;  /* 0x00000004ff097e24 */ /* 0x000fe2000f8e00ff */
[----:B------:R-:W-:Y:S02]  /*5930*/  @!P1 R2UR UR4, R8 ;  /* 0x00000000080492ca */ /* 0x000fe400000e0000 */
[----:B------:R-:W-:Y:S02]  /*5940*/  LOP3.LUT R13, R13, R0, RZ, 0x3c, !PT ;  /* 0x000000000d0d7212 */ /* 0x000fe400078e3cff */
[----:B------:R-:W-:Y:S11]  /*5950*/  @!P1 R2UR UR5, R9 ;  /* 0x00000000090592ca */ /* 0x000ff600000e0000 */
[----:B------:R-:W-:Y:S02]  /*5960*/  @!UPT UIADD3 URZ, UPT, UPT, URZ, URZ, URZ ;  /* 0x000000fffffff290 */ /* 0x000fe4000fffe0ff */
[----:B------:R2:W-:Y:S01]  /*5970*/  @!UP0 UTMALDG.3D [UR8], [UR4], desc[UR6] ;  /* 0x00000608040085b4 */ /* 0x0005e20008011000 */
[----:B------:R2:W-:Y:S01]  /*5980*/  @!P1 SYNCS.ARRIVE.TRANS64.RED.A0TR RZ, [UR21+0x128], R7 ;  /* 0x00012807ffff99a7 */ /* 0x0005e20008300415 */
[----:B------:R-:W-:Y:S01]  /*5990*/  SYNCS.ARRIVE.TRANS64.RED.A1T0 RZ, [UR37], RZ ;  /* 0x000000ffffff79a7 */ /* 0x000fe20008100425 */
[----:B------:R-:W-:Y:S05]  /*59a0*/  BRA.U UP1, `(.L_x_99) ;  /* 0xfffffff101707547 */ /* 0x000fea000b83ffff */
[----:B------:R-:W-:-:S04]  /*59b0*/  SHF.L.U32 R2, R15, 0x1f, RZ ;  /* 0x0000001f0f027819 */ /* 0x000fc800000006ff */
[----:B------:R-:W3:Y:S02]  /*59c0*/  SYNCS.PHASECHK.TRANS64.TRYWAIT P0, [UR21+0x130], R2 ;  /* 0x00013002ff0075a7 */ /* 0x000ee40008001115 */
[----:B---3--:R-:W-:Y:S05]  /*59d0*/  @!P0 BRA `(.L_x_100) ;  /* 0x0000004000fc8947 */ /* 0x008fea0003800000 */
.L_x_216:
[----:B------:R-:W4:Y:S02]  /*59e0*/  SYNCS.PHASECHK.TRANS64.TRYWAIT P0, [UR21+0x138], R2 ;  /* 0x00013802ff0075a7 */ /* 0x000f240008001115 */
[----:B----4-:R-:W-:Y:S05]  /*59f0*/  @!P0 BRA `(.L_x_101) ;  /* 0x00000044000c8947 */ /* 0x010fea0003800000 */
.L_x_218:
[----:B------:R-:W4:Y:S02]  /*5a00*/  SYNCS.PHASECHK.TRANS64.TRYWAIT P0, [UR21+0x140], R2 ;  /* 0x00014002ff0075a7 */ /* 0x000f240008001115 */
[----:B----4-:R-:W-:Y:S05]  /*5a10*/  @!P0 BRA `(.L_x_102) ;  /* 0x00000044001c8947 */ /* 0x010fea0003800000 */
.L_x_220:
[----:B---3--:R-:W-:-:S07]  /*5a20*/  MOV R0, UR21 ;  /* 0x0000001500007c02 */ /* 0x008fce0008000f00 */
.L_x_103:
[----:B---3--:R-:W-:-:S04]  /*5a30*/  SHF.L.U32 R2, R15, 0x1f, RZ ;  /* 0x0000001f0f027819 */ /* 0x008fc800000006ff */
[----:B------:R3:W4:Y:S03]  /*5a40*/  SYNCS.PHASECHK.TRANS64.TRYWAIT P0, [R0+URZ+0x148], R2 ;  /* 0x00014802000075a7 */ /* 0x00072600080011ff */
[----:B----4-:R-:W-:Y:S05]  /*5a50*/  @!P0 NANOSLEEP.SYNCS 0x989680 ;  /* 0x009896800000895d */ /* 0x010fea0003900000 */
[----:B------:R-:W4:Y:S02]  /*5a60*/  @!P0 SYNCS.PHASECHK.TRANS64 P0, [R0+URZ+0x148], R2 ;  /* 0x00014802000085a7 */ /* 0x000f2400080010ff */
[----:B-12-4-:R-:W-:Y:S05]  /*5a70*/  @P0 EXIT ;  /* 0x000000000000094d */ /* 0x016fea0003800000 */
[----:B------:R-:W-:Y:S05]  /*5a80*/  BRA `(.L_x_103) ;  /* 0xfffffffc00e87947 */ /* 0x000fea000383ffff */
.L_x_88:
[----:B------:R-:W-:-:S06]  /*5a90*/  UISETP.GE.AND UP0, UPT, UR17, 0x4, UPT ;  /* 0x000000041100788c */ /* 0x000fcc000bf06270 */
[----:B------:R-:W-:-:S13]  /*5aa0*/  PLOP3.LUT P0, PT, PT, PT, UP0, 0x80, 0x8 ;  /* 0x000000000008781c */ /* 0x000fda0003f0f008 */
[----:B-1----:R-:W-:Y:S05]  /*5ab0*/  @!P0 EXIT ;  /* 0x000000000000894d */ /* 0x002fea0003800000 */
[----:B------:R-:W1:Y:S08]  /*5ac0*/  S2UR UR4, SR_CgaCtaId ;  /* 0x00000000000479c3 */ /* 0x000e700000008800 */
[----:B------:R-:W-:Y:S01]  /*5ad0*/  BAR.SYNC.DEFER_BLOCKING 0x6, 0xa0 ;  /* 0x0182800000007b1d */ /* 0x000fe20000010000 */
[C---:B------:R-:W-:Y:S01]  /*5ae0*/  IMAD.SHL.U32 R3, R57.reuse, 0x20, RZ ;  /* 0x0000002039037824 */ /* 0x040fe200078e00ff */
[C---:B------:R-:W-:Y:S01]  /*5af0*/  LOP3.LUT P0, RZ, R57.reuse, 0x4, RZ, 0xc0, !PT ;  /* 0x0000000439ff7812 */ /* 0x040fe2000780c0ff */
[C---:B------:R-:W-:Y:S01]  /*5b00*/  IMAD.SHL.U32 R2, R57.reuse, 0x10, RZ ;  /* 0x0000001039027824 */ /* 0x040fe200078e00ff */
[----:B------:R-:W-:Y:S01]  /*5b10*/  CS2R R52, SRZ ;  /* 0x0000000000347805 */ /* 0x000fe2000001ff00 */
[----:B------:R-:W-:Y:S01]  /*5b20*/  IMAD.SHL.U32 R44, R57, 0x4, RZ ;  /* 0x00000004392c7824 */ /* 0x000fe200078e00ff */
[----:B------:R-:W-:-:S02]  /*5b30*/  UMOV UR44, 0x400 ;  /* 0x00000400002c7882 */ /* 0x000fc40000000000 */
[----:B------:R-:W2:Y:S01]  /*5b40*/  LDC.64 R42, c[0x0][0x8b0] ;  /* 0x00022c00ff2a7b82 */ /* 0x000ea20000000a00 */
[----:B------:R-:W-:Y:S01]  /*5b50*/  LOP3.LUT R4, R3, 0xc0, RZ, 0xc0, !PT ;  /* 0x000000c003047812 */ /* 0x000fe200078ec0ff */
[----:B------:R-:W-:Y:S01]  /*5b60*/  IMAD.U32 R23, R57, 0x10000, RZ ;  /* 0x0001000039177824 */ /* 0x000fe200078e00ff */
[----:B------:R-:W-:Y:S01]  /*5b70*/  LOP3.LUT R2, R2, 0x600, RZ, 0xc0, !PT ;  /* 0x0000060002027812 */ /* 0x000fe200078ec0ff */
[----:B------:R-:W-:Y:S01]  /*5b80*/  IMAD.MOV.U32 R56, RZ, RZ, 0x20 ;  /* 0x00000020ff387424 */ /* 0x000fe200078e00ff */
[----:B------:R-:W-:Y:S01]  /*5b90*/  LOP3.LUT R44, R4, 0x18, R44, 0xf8, !PT ;  /* 0x00000018042c7812 */ /* 0x000fe200078ef82c */
[----:B------:R-:W-:Y:S01]  /*5ba0*/  IMAD.MOV.U32 R55, RZ, RZ, 0x1 ;  /* 0x00000001ff377424 */ /* 0x000fe200078e00ff */
[----:B------:R-:W-:Y:S01]  /*5bb0*/  SHF.R.U32.HI R4, RZ, 0x1, R57 ;  /* 0x00000001ff047819 */ /* 0x000fe20000011639 */
[----:B------:R-:W3:Y:S01]  /*5bc0*/  LDC.64 R40, c[0x0][0x8a8] ;  /* 0x00022a00ff287b82 */ /* 0x000ee20000000a00 */
[--C-:B------:R-:W-:Y:S01]  /*5bd0*/  LOP3.LUT R2, R2, 0x20, R3.reuse, 0xf8, !PT ;  /* 0x0000002002027812 */ /* 0x100fe200078ef803 */
[----:B------:R-:W-:Y:S01]  /*5be0*/  IMAD.MOV.U32 R22, RZ, RZ, RZ ;  /* 0x000000ffff167224 */ /* 0x000fe200078e00ff */
[----:B------:R-:W-:Y:S01]  /*5bf0*/  LOP3.LUT R23, R23, 0x600000, RZ, 0xc0, !PT ;  /* 0x0060000017177812 */ /* 0x000fe200078ec0ff */
[----:B------:R-:W-:Y:S01]  /*5c00*/  IMAD.MOV.U32 R54, RZ, RZ, RZ ;  /* 0x000000ffff367224 */ /* 0x000fe200078e00ff */
[----:B------:R-:W-:Y:S01]  /*5c10*/  LOP3.LUT R44, R44, 0x8, R4, 0x78, !PT ;  /* 0x000000082c2c7812 */ /* 0x000fe200078e7804 */
[----:B------:R-:W4:Y:S01]  /*5c20*/  LDCU UR59, c[0x0][0x370] ;  /* 0x00006e00ff3b77ac */ /* 0x000f220008000800 */
[----:B------:R-:W-:-:S02]  /*5c30*/  LOP3.LUT R2, R2, 0x100, R3, 0xf8, !PT ;  /* 0x0000010002027812 */ /* 0x000fc400078ef803 */
[----:B------:R-:W-:Y:S01]  /*5c40*/  LOP3.LUT R57, R57, 0x60, RZ, 0xc0, !PT ;  /* 0x0000006039397812 */ /* 0x000fe200078ec0ff */
[----:B-1----:R-:W-:Y:S01]  /*5c50*/  ULEA UR44, UR4, UR44, 0x18 ;  /* 0x0000002c042c7291 */ /* 0x002fe2000f8ec0ff */
[----:B------:R-:W-:Y:S01]  /*5c60*/  LOP3.LUT R44, R2, R44, RZ, 0xfc, !PT ;  /* 0x0000002c022c7212 */ /* 0x000fe200078efcff */
[----:B------:R-:W1:Y:S01]  /*5c70*/  LDCU UR43, c[0x0][0xb0c] ;  /* 0x00016180ff2b77ac */ /* 0x000e620008000800 */
[----:B------:R-:W-:Y:S01]  /*5c80*/  SEL R56, R56, 0xffffffe0, !P0 ;  /* 0xffffffe038387807 */ /* 0x000fe20004000000 */
[----:B------:R-:W-:Y:S01]  /*5c90*/  UIADD3 UR4, UPT, UPT, UR44, 0x400, URZ ;  /* 0x000004002c047890 */ /* 0x000fe2000fffe0ff */
[----:B------:R-:W1:Y:S04]  /*5ca0*/  LDCU UR39, c[0x0][0xb30] ;  /* 0x00016600ff2777ac */ /* 0x000e680008000800 */
[----:B------:R-:W4:Y:S01]  /*5cb0*/  LDS R0, [UR44+0x210] ;  /* 0x0002102cff007984 */ /* 0x000f220008000800 */
[----:B------:R-:W-:Y:S01]  /*5cc0*/  IMAD.U32 R50, RZ, RZ, UR4 ;  /* 0x00000004ff327e24 */ /* 0x000fe2000f8e00ff */
[----:B------:R-:W1:Y:S01]  /*5cd0*/  LDCU.64 UR56, c[0x0][0x888] ;  /* 0x00011100ff3877ac */ /* 0x000e620008000a00 */
[----:B------:R-:W1:Y:S01]  /*5ce0*/  LDCU.64 UR40, c[0x0][0xb28] ;  /* 0x00016500ff2877ac */ /* 0x000e620008000a00 */
[----:B------:R-:W1:Y:S01]  /*5cf0*/  LDCU.64 UR62, c[0x0][0x890] ;  /* 0x00011200ff3e77ac */ /* 0x000e620008000a00 */
[----:B------:R-:W1:Y:S01]  /*5d00*/  LDCU.128 UR52, c[0x0][0xb10] ;  /* 0x00016200ff3477ac */ /* 0x000e620008000c00 */
[----:B------:R-:W1:Y:S01]  /*5d10*/  LDCU UR58, c[0x0][0x374] ;  /* 0x00006e80ff3a77ac */ /* 0x000e620008000800 */
[----:B------:R-:W-:Y:S01]  /*5d20*/  UMOV UR47, URZ ;  /* 0x000000ff002f7c82 */ /* 0x000fe20008000000 */
[----:B------:R-:W-:Y:S01]  /*5d30*/  UMOV UR46, URZ ;  /* 0x000000ff002e7c82 */ /* 0x000fe20008000000 */
[----:B-1234-:R-:W-:-:S07]  /*5d40*/  IMAD.IADD R23, R0, 0x1, R23 ;  /* 0x0000000100177824 */ /* 0x01efce00078e0217 */
.L_x_147:
[C---:B------:R-:W-:Y:S02]  /*5d50*/  LEA R3, R52.reuse, UR44, 0x3 ;  /* 0x0000002c34037c11 */ /* 0x040fe4000f8e18ff */
[----:B------:R-:W-:Y:S02]  /*5d60*/  SHF.L.U32 R0, R53, 0x1f, RZ ;  /* 0x0000001f35007819 */ /* 0x000fe400000006ff */
[----:B-1----:R-:W-:Y:S02]  /*5d70*/  LEA R4, R52, UR44, 0x4 ;  /* 0x0000002c34047c11 */ /* 0x002fe4000f8e20ff */
[----:B------:R-:W1:Y:S02]  /*5d80*/  SYNCS.PHASECHK.TRANS64.TRYWAIT P0, [R3+URZ+0x160], R0 ;  /* 0x00016000030075a7 */ /* 0x000e6400080011ff */
[----:B-12---:R-:W-:Y:S05]  /*5d90*/  @!P0 BRA `(.L_x_104) ;  /* 0x0000004000548947 */ /* 0x006fea0003800000 */
.L_x_221:
[----:B------:R-:W2:Y:S01]  /*5da0*/  LDS.128 R4, [R4+0x1f0] ;  /* 0x0001f00004047984 */ /* 0x000ea20000000c00 */
[----:B------:R-:W-:Y:S01]  /*5db0*/  UISETP.GE.AND UP0, UPT, UR42, 0x1, UPT ;  /* 0x000000012a00788c */ /* 0x000fe2000bf06270 */
[----:B------:R-:W-:Y:S01]  /*5dc0*/  @!PT LDS RZ, [RZ] ;  /* 0x00000000fffff984 */ /* 0x000fe20000000800 */
[----:B------:R-:W-:Y:S01]  /*5dd0*/  @!PT LDS RZ, [RZ] ;  /* 0x00000000fffff984 */ /* 0x000fe20000000800 */
[----:B------:R-:W-:Y:S01]  /*5de0*/  @!PT LDS RZ, [RZ] ;  /* 0x00000000fffff984 */ /* 0x000fe20000000800 */
[----:B------:R-:W-:Y:S01]  /*5df0*/  @!PT LDS RZ, [RZ] ;  /* 0x00000000fffff984 */ /* 0x000fe20000000800 */
[----:B------:R3:W-:Y:S06]  /*5e00*/  MEMBAR.ALL.CTA ;  /* 0x0000000000007992 */ /* 0x0007ec0000008000 */
[----:B---3--:R-:W3:Y:S01]  /*5e10*/  FENCE.VIEW.ASYNC.S ;  /* 0x00000000000073c6 */ /* 0x008ee20000000000 */
[----:B--2---:R-:W-:Y:S11]  /*5e20*/  LOP3.LUT P0, RZ, R6, 0x1, RZ, 0xc0, !PT ;  /* 0x0000000106ff7812 */ /* 0x004ff6000780c0ff */
[----:B------:R-:W-:Y:S02]  /*5e30*/  @!UPT UIADD3 URZ, UPT, UPT, URZ, URZ, URZ ;  /* 0x000000fffffff290 */ /* 0x000fe4000fffe0ff */
[----:B---3--:R-:W-:Y:S01]  /*5e40*/  VOTEU.ANY UP1, P0 ;  /* 0x0000000000ff7886 */ /* 0x008fe20000020100 */
[----:B------:R-:W-:Y:S01]  /*5e50*/  PLOP3.LUT P0, PT, PT, PT, UP1, 0x80, 0x8 ;  /* 0x000000000008781c */ /* 0x000fe20003f0f018 */
[----:B------:R-:W-:Y:S11]  /*5e60*/  UP2UR UR61, UPR, URZ, 0x2 ;  /* 0x00000002ff3d7883 */ /* 0x000ff60008000000 */
[----:B------:R-:W-:Y:S01]  /*5e70*/  @!UPT UIADD3 URZ, UPT, UPT, URZ, URZ, URZ ;  /* 0x000000fffffff290 */ /* 0x000fe2000fffe0ff */
[----:B-1----:R-:W-:Y:S02]  /*5e80*/  @P0 SHF.R.U32.HI R0, RZ, 0x10, R5 ;  /* 0x00000010ff000819 */ /* 0x002fe40000011605 */
        /* <DEDUP_REMOVED lines=12> */
[----:B------:R-:W2:Y:S01]  /*5f50*/  LDCU UR12, c[0x0][0xb20] ;  /* 0x00016400ff0c77ac */ /* 0x000ea20008000800 */
[----:B------:R-:W-:Y:S02]  /*5f60*/  UIMAD.WIDE.U32 UR4, UR58, UR55, URZ ;  /* 0x000000373a0472a5 */ /* 0x000fe4000f8e00ff */
[----:B------:R-:W-:Y:S02]  /*5f70*/  UIMAD.WIDE.U32 UR6, UR59, UR52, URZ ;  /* 0x000000343b0672a5 */ /* 0x000fe4000f8e00ff */
[----:B------:R-:W-:Y:S02]  /*5f80*/  UISETP.NE.AND UP0, UPT, UR54, 0x1, UPT ;  /* 0x000000013600788c */ /* 0x000fe4000bf05270 */
[----:B------:R-:W-:Y:S02]  /*5f90*/  UIMAD.WIDE.U32 UR8, UR37, UR55, URZ ;  /* 0x00000037250872a5 */ /* 0x000fe4000f8e00ff */
[----:B------:R-:W-:Y:S02]  /*5fa0*/  UIMAD.WIDE.U32 UR10, UR38, UR52, URZ ;  /* 0x00000034260a72a5 */ /* 0x000fe4000f8e00ff */
[----:B------:R-:W-:Y:S02]  /*5fb0*/  UISETP.NE.AND UP1, UPT, UR43, 0x1, UPT ;  /* 0x000000012b00788c */ /* 0x000fe4000bf25270 */
[----:B------:R-:W-:Y:S01]  /*5fc0*/  UISETP.NE.AND UP2, UPT, UR42, 0x1, UPT ;  /* 0x000000012a00788c */ /* 0x000fe2000bf45270 */
[----:B------:R-:W-:Y:S02]  /*5fd0*/  UMOV UR4, UR5 ;  /* 0x0000000500047c82 */ /* 0x000fe40008000000 */
[----:B--2---:R-:W-:Y:S03]  /*5fe0*/  USHF.R.U32.HI UR5, URZ, UR12, UR4 ;  /* 0x0000000cff057299 */ /* 0x004fe60008011604 */
[----:B------:R-:W-:Y:S02]  /*5ff0*/  UMOV UR4, UR7 ;  /* 0x0000000700047c82 */ /* 0x000fe40008000000 */
[----:B------:R-:W-:Y:S02]  /*6000*/  USHF.R.U32.HI UR7, URZ, UR53, UR4 ;  /* 0x00000035ff077299 */ /* 0x000fe40008011604 */
[----:B------:R-:W-:Y:S02]  /*6010*/  USEL UR4, UR58, UR5, !UP0 ;  /* 0x000000053a047287 */ /* 0x000fe4000c000000 */
[----:B------:R-:W-:Y:S01]  /*6020*/  USEL UR7, UR59, UR7, !UP1 ;  /* 0x000000073b077287 */ /* 0x000fe2000c800000 */
[----:B------:R-:W-:Y:S01]  /*6030*/  UMOV UR5, UR9 ;  /* 0x0000000900057c82 */ /* 0x000fe20008000000 */
[----:B------:R-:W-:Y:S02]  /*6040*/  UIMAD.WIDE.U32 UR8, UR4, UR40, URZ ;  /* 0x00000028040872a5 */ /* 0x000fe4000f8e00ff */
[----:B------:R-:W-:Y:S03]  /*6050*/  USHF.R.U32.HI UR6, URZ, UR12, UR5 ;  /* 0x0000000cff067299 */ /* 0x000fe60008011605 */
[----:B------:R-:W-:Y:S01]  /*6060*/  UMOV UR5, UR11 ;  /* 0x0000000b00057c82 */ /* 0x000fe20008000000 */
[----:B------:R-:W-:Y:S02]  /*6070*/  UIMAD.WIDE.U32 UR10, UR7, UR40, URZ ;  /* 0x00000028070a72a5 */ /* 0x000fe4000f8e00ff */
[----:B------:R-:W-:Y:S02]  /*6080*/  USHF.R.U32.HI UR12, URZ, UR53, UR5 ;  /* 0x00000035ff0c7299 */ /* 0x000fe40008011605 */
[----:B------:R-:W-:Y:S01]  /*6090*/  USEL UR6, UR37, UR6, !UP0 ;  /* 0x0000000625067287 */ /* 0x000fe2000c000000 */
[----:B------:R-:W-:Y:S02]  /*60a0*/  UMOV UR5, UR9 ;  /* 0x0000000900057c82 */ /* 0x000fe40008000000 */
[----:B------:R-:W-:Y:S01]  /*60b0*/  UMOV UR10, UR11 ;  /* 0x0000000b000a7c82 */ /* 0x000fe20008000000 */
[----:B------:R-:W-:Y:S02]  /*60c0*/  @UP2 USHF.R.U32.HI UR4, URZ, UR41, UR5 ;  /* 0x00000029ff042299 */ /* 0x000fe40008011605 */
[----:B------:R-:W-:Y:S02]  /*60d0*/  @UP2 USHF.R.U32.HI UR7, URZ, UR41, UR10 ;  /* 0x00000029ff072299 */ /* 0x000fe4000801160a */
[----:B------:R-:W-:Y:S02]  /*60e0*/  UIMAD UR4, UR42, UR4, URZ ;  /* 0x000000042a0472a4 */ /* 0x000fe4000f8e02ff */
        /* <DEDUP_REMOVED lines=8> */
[----:B------:R-:W-:Y:S02]  /*6170*/  USEL UR11, UR6, UR4, !UP2 ;  /* 0x00000004060b7287 */ /* 0x000fe4000d000000 */
[----:B------:R-:W-:Y:S02]  /*6180*/  UIADD3 UR8, UPT, UPT, -UR5, URZ, URZ ;  /* 0x000000ff05087290 */ /* 0x000fe4000fffe1ff */
[----:B------:R-:W-:Y:S01]  /*6190*/  UIADD3 UR10, UPT, UPT, -UR11, URZ, URZ ;  /* 0x000000ff0b0a7290 */ /* 0x000fe2000fffe1ff */
[----:B------:R-:W-:Y:S01]  /*61a0*/  @!UP0 UMOV UR4, UR9 ;  /* 0x0000000900048c82 */ /* 0x000fe20008000000 */
[----:B------:R-:W-:Y:S02]  /*61b0*/  UIADD3 UR9, UPT, UPT, -UR6, URZ, URZ ;  /* 0x000000ff06097290 */ /* 0x000fe4000fffe1ff */
[----:B------:R-:W-:Y:S02]  /*61c0*/  @!UP0 USHF.R.U32.HI UR4, URZ, UR41, UR4 ;  /* 0x00000029ff048299 */ /* 0x000fe40008011604 */
[----:B------:R-:W-:Y:S02]  /*61d0*/  UIMAD UR10, UR42, UR10, UR6 ;  /* 0x0000000a2a0a72a4 */ /* 0x000fe4000f8e0206 */
[----:B------:R-:W-:Y:S04]  /*61e0*/  @!UP0 USEL UR4, UR5, UR4, !UP2 ;  /* 0x0000000405048287 */ /* 0x000fe8000d000000 */
[----:B------:R-:W-:Y:S02]  /*61f0*/  @!UP0 UIMAD UR10, UR7, UR10, UR4 ;  /* 0x0000000a070a82a4 */ /* 0x000fe4000f8e0204 */
[----:B------:R-:W-:Y:S02]  /*6200*/  @!UP0 UIADD3 UR11, UPT, UPT, UR11, -UR4, URZ ;  /* 0x800000040b0b8290 */ /* 0x000fe4000fffe0ff */
[----:B------:R-:W-:Y:S02]  /*6210*/  UIMAD UR7, UR43, UR8, UR38 ;  /* 0x000000082b0772a4 */ /* 0x000fe4000f8e0226 */
[----:B------:R-:W-:Y:S02]  /*6220*/  @!UP0 UIMAD UR6, UR11, UR42, UR5 ;  /* 0x0000002a0b0682a4 */ /* 0x000fe4000f8e0205 */
[----:B------:R-:W-:Y:S01]  /*6230*/  UIMAD UR4, UR54, UR9, UR37 ;  /* 0x00000009360472a4 */ /* 0x000fe2000f8e0225 */
[----:B------:R-:W-:Y:S02]  /*6240*/  @!UP0 UMOV UR5, UR10 ;  /* 0x0000000a00058c82 */ /* 0x000fe40008000000 */
[----:B------:R-:W-:Y:S02]  /*6250*/  UIMAD UR38, UR5, UR43, UR7 ;  /* 0x0000002b052672a4 */ /* 0x000fe4000f8e0207 */
[----:B------:R-:W-:Y:S11]  /*6260*/  UIMAD UR37, UR6, UR54, UR4 ;  /* 0x00000036062572a4 */ /* 0x000ff6000f8e0204 */
[----:B------:R-:W-:Y:S01]  /*6270*/  @!UPT UIADD3 URZ, UPT, UPT, URZ, URZ, URZ ;  /* 0x000000fffffff290 */ /* 0x000fe2000fffe0ff */
.L_x_105:
[----:B------:R-:W-:Y:S01]  /*6280*/  UISETP.NE.AND UP0, UPT, UR39, 0x1, UPT ;  /* 0x000000012700788c */ /* 0x000fe2000bf05270 */
[----:B------:R-:W-:Y:S01]  /*6290*/  LOP3.LUT P0, RZ, R50, 0x1b0, RZ, 0xc0, !PT ;  /* 0x000001b032ff7812 */ /* 0x000fe2000780c0ff */
[----:B------:R-:W-:Y:S01]  /*62a0*/  USHF.L.U32 UR50, UR16, 0x6, URZ ;  /* 0x0000000610327899 */ /* 0x000fe200080006ff */
[----:B------:R-:W-:Y:S01]  /*62b0*/  BSSY.RECONVERGENT B6, `(.L_x_106) ;  /* 0x0000034000067945 */ /* 0x000fe20003800200 */
[----:B------:R-:W-:Y:S01]  /*62c0*/  USHF.L.U32 UR49, UR20, 0x7, URZ ;  /* 0x0000000714317899 */ /* 0x000fe200080006ff */
[----:B------:R-:W-:Y:S06]  /*62d0*/  IADD3 R52, PT, PT, R52, 0x1, RZ ;  /* 0x0000000134347810 */ /* 0x000fec0007ffe0ff */
[----:B------:R-:W2:Y:S01]  /*62e0*/  @!UP0 LDCU.128 UR12, c[0x0][0xb10] ;  /* 0x00016200ff0c87ac */ /* 0x000ea20008000c00 */
[----:B------:R-:W3:Y:S01]  /*62f0*/  @!UP0 LDCU UR5, c[0x0][0xb0c] ;  /* 0x00016180ff0587ac */ /* 0x000ee20008000800 */
[----:B------:R-:W4:Y:S01]  /*6300*/  @!UP0 LDCU UR10, c[0x0][0xb20] ;  /* 0x00016400ff0a87ac */ /* 0x000f220008000800 */
[----:B--2---:R-:W-:Y:S02]  /*6310*/  UIMAD.WIDE.U32 UR8, UR38, UR12, URZ ;  /* 0x0000000c260872a5 */ /* 0x004fe4000f8e00ff */
[----:B------:R-:W-:Y:S02]  /*6320*/  UIMAD.WIDE.U32 UR6, UR37, UR15, URZ ;  /* 0x0000000f250672a5 */ /* 0x000fe4000f8e00ff */
[----:B------:R-:W-:Y:S03]  /*6330*/  @!UP0 UISETP.NE.AND UP1, UPT, UR14, 0x1, UPT ;  /* 0x000000010e00888c */ /* 0x000fe6000bf25270 */
[----:B------:R-:W-:Y:S01]  /*6340*/  @!UP0 UMOV UR4, UR9 ;  /* 0x0000000900048c82 */ /* 0x000fe20008000000 */
[----:B---3--:R-:W-:Y:S02]  /*6350*/  @!UP0 UISETP.NE.AND UP2, UPT, UR5, 0x1, UPT ;  /* 0x000000010500888c */ /* 0x008fe4000bf45270 */
[----:B------:R-:W-:Y:S01]  /*6360*/  @!UP0 USHF.R.U32.HI UR4, URZ, UR13, UR4 ;  /* 0x0000000dff048299 */ /* 0x000fe20008011604 */
[----:B------:R-:W-:Y:S02]  /*6370*/  @!UP0 UMOV UR6, UR7 ;  /* 0x0000000700068c82 */ /* 0x000fe40008000000 */
[----:B----4-:R-:W-:Y:S02]  /*6380*/  @!UP0 USHF.R.U32.HI UR6, URZ, UR10, UR6 ;  /* 0x0000000aff068299 */ /* 0x010fe40008011606 */
[----:B------:R-:W-:Y:S02]  /*6390*/  @!UP0 USEL UR7, UR38, UR4, !UP2 ;  /* 0x0000000426078287 */ /* 0x000fe4000d000000 */
[----:B------:R-:W-:Y:S04]  /*63a0*/  @!UP0 USEL UR6, UR37, UR6, !UP1 ;  /* 0x0000000625068287 */ /* 0x000fe8000c800000 */
[----:B------:R-:W-:Y:S02]  /*63b0*/  @!UP0 UIADD3 UR4, UPT, UPT, -UR7, UR6, URZ ;  /* 0x0000000607048290 */ /* 0x000fe4000fffe1ff */
[----:B------:R-:W-:Y:S02]  /*63c0*/  @!UP0 UIADD3 UR6, UPT, UPT, UR7, -UR6, URZ ;  /* 0x8000000607068290 */ /* 0x000fe4000fffe0ff */
[----:B------:R-:W-:Y:S02]  /*63d0*/  @!UP0 UIMAD UR38, UR4, UR5, UR38 ;  /* 0x00000005042682a4 */ /* 0x000fe4000f8e0226 */
[----:B------:R-:W-:Y:S01]  /*63e0*/  @!UP0 UIMAD UR37, UR6, UR14, UR37 ;  /* 0x0000000e062582a4 */ /* 0x000fe2000f8e0225 */
[----:B------:R-:W-:Y:S11]  /*63f0*/  @!P0 BRA `(.L_x_107) ;  /* 0x00000000007c8947 */ /* 0x000ff60003800000 */
[----:B------:R-:W2:Y:S01]  /*6400*/  LDCU.64 UR8, c[0x4][0x80] ;  /* 0x01001000ff0877ac */ /* 0x000ea20008000a00 */
[----:B------:R-:W-:Y:S01]  /*6410*/  MOV R2, 0x0 ;  /* 0x0000000000027802 */ /* 0x000fe20000000f00 */
[----:B------:R-:W-:Y:S02]  /*6420*/  HFMA2 R12, -RZ, RZ, 0, 5.9604644775390625e-08 ;  /* 0x00000001ff0c7431 */ /* 0x000fe400000001ff */
[----:B------:R-:W-:Y:S01]  /*6430*/  IMAD.MOV.U32 R8, RZ, RZ, 0x70 ;  /* 0x00000070ff087424 */ /* 0x000fe200078e00ff */
[----:B------:R3:W4:Y:S01]  /*6440*/  LDC.64 R14, c[0x4][R2] ;  /* 0x01000000020e7b82 */ /* 0x0007220000000a00 */
[----:B------:R-:W1:Y:S01]  /*6450*/  LDCU.64 UR6, c[0x4][0x88] ;  /* 0x01001100ff0677ac */ /* 0x000e620008000a00 */
[----:B------:R-:W-:Y:S01]  /*6460*/  IMAD.MOV.U32 R13, RZ, RZ, RZ ;  /* 0x000000ffff0d7224 */ /* 0x000fe200078e00ff */
[----:B------:R-:W1:Y:S01]  /*6470*/  LDCU.64 UR4, c[0x4][0x8] ;  /* 0x01000100ff0477ac */ /* 0x000e620008000a00 */
[----:B--2---:R-:W-:Y:S01]  /*6480*/  MOV R5, UR9 ;  /* 0x0000000900057c02 */ /* 0x004fe20008000f00 */
[----:B------:R-:W-:Y:S01]  /*6490*/  IMAD.U32 R4, RZ, RZ, UR8 ;  /* 0x00000008ff047e24 */ /* 0x000fe2000f8e00ff */
[----:B-1----:R-:W-:Y:S01]  /*64a0*/  MOV R7, UR7 ;  /* 0x0000000700077c02 */ /* 0x002fe20008000f00 */
[----:B------:R-:W-:Y:S01]  /*64b0*/  IMAD.U32 R6, RZ, RZ, UR6 ;  /* 0x00000006ff067e24 */ /* 0x000fe2000f8e00ff */
[----:B------:R-:W-:Y:S01]  /*64c0*/  MOV R11, UR5 ;  /* 0x00000005000b7c02 */ /* 0x000fe20008000f00 */
[----:B------:R-:W-:Y:S02]  /*64d0*/  IMAD.U32 R10, RZ, RZ, UR4 ;  /* 0x00000004ff0a7e24 */ /* 0x000fe4000f8e00ff */
[----:B------:R-:W-:Y:S07]  /*64e0*/  LEPC R20, `(.L_x_108) ;  /* 0x000000001014794e */ /* 0x000fee0000000000 */
[----:B---345:R-:W-:Y:S05]  /*64f0*/  CALL.ABS.NOINC R14 ;  /* 0x000000000e007343 */ /* 0x038fea0003c00000 */
.L_x_108:
[----:B------:R-:W1:Y:S01]  /*6500*/  LDCU.64 UR8, c[0x4][0x80] ;  /* 0x01001000ff0877ac */ /* 0x000e620008000a00 */
[----:B------:R-:W2:Y:S01]  /*6510*/  LDC.64 R2, c[0x4][R2] ;  /* 0x0100000002027b82 */ /* 0x000ea20000000a00 */
[----:B------:R-:W-:Y:S02]  /*6520*/  HFMA2 R12, -RZ, RZ, 0, 5.9604644775390625e-08 ;  /* 0x00000001ff0c7431 */ /* 0x000fe400000001ff */
[----:B------:R-:W-:Y:S02]  /*6530*/  IMAD.MOV.U32 R8, RZ, RZ, 0x70 ;  /* 0x00000070ff087424 */ /* 0x000fe400078e00ff */
[----:B------:R-:W-:Y:S01]  /*6540*/  IMAD.MOV.U32 R13, RZ, RZ, RZ ;  /* 0x000000ffff0d7224 */ /* 0x000fe200078e00ff */
[----:B------:R-:W3:Y:S01]  /*6550*/  LDCU.64 UR6, c[0x4][0x88] ;  /* 0x01001100ff0677ac */ /* 0x000ee20008000a00 */
[----:B------:R-:W4:Y:S01]  /*6560*/  LDCU.64 UR4, c[0x4][0x8] ;  /* 0x01000100ff0477ac */ /* 0x000f220008000a00 */
[----:B-1----:R-:W-:Y:S02]  /*6570*/  MOV R4, UR8 ;  /* 0x0000000800047c02 */ /* 0x002fe40008000f00 */
[----:B------:R-:W-:Y:S02]  /*6580*/  MOV R5, UR9 ;  /* 0x0000000900057c02 */ /* 0x000fe40008000f00 */
[----:B---3--:R-:W-:Y:S01]  /*6590*/  MOV R7, UR7 ;  /* 0x0000000700077c02 */ /* 0x008fe20008000f00 */
[----:B------:R-:W-:Y:S01]  /*65a0*/  IMAD.U32 R6, RZ, RZ, UR6 ;  /* 0x00000006ff067e24 */ /* 0x000fe2000f8e00ff */
[----:B----4-:R-:W-:Y:S01]  /*65b0*/  MOV R11, UR5 ;  /* 0x00000005000b7c02 */ /* 0x010fe20008000f00 */
[----:B------:R-:W-:Y:S02]  /*65c0*/  IMAD.U32 R10, RZ, RZ, UR4 ;  /* 0x00000004ff0a7e24 */ /* 0x000fe4000f8e00ff */
[----:B------:R-:W-:Y:S07]  /*65d0*/  LEPC R20, `(.L_x_107) ;  /* 0x000000001014794e */ /* 0x000fee0000000000 */
[----:B--2---:R-:W-:Y:S05]  /*65e0*/  CALL.ABS.NOINC R2 ;  /* 0x0000000002007343 */ /* 0x004fea0003c00000 */
.L_x_107:
[----:B------:R-:W-:Y:S05]  /*65f0*/  BSYNC.RECONVERGENT B6 ;  /* 0x0000000000067941 */ /* 0x000fea0003800200 */
.L_x_106:
[----:B------:R-:W-:Y:S01]  /*6600*/  R2UR UR4, R49 ;  /* 0x00000000310472ca */ /* 0x000fe200000e0000 */
[----:B------:R-:W-:Y:S01]  /*6610*/  UISETP.NE.U32.AND UP0, UPT, UR62, URZ, UPT ;  /* 0x000000ff3e00728c */ /* 0x000fe2000bf05070 */
[----:B------:R-:W-:Y:S02]  /*6620*/  ISETP.NE.U32.AND P4, PT, R42, RZ, PT ;  /* 0x000000ff2a00720c */ /* 0x000fe40003f85070 */
[----:B------:R-:W-:Y:S01]  /*6630*/  ISETP.NE.U32.AND P2, PT, RZ, UR56, PT ;  /* 0x00000038ff007c0c */ /* 0x000fe2000bf45070 */
[----:B------:R-:W-:Y:S01]  /*6640*/  UISETP.NE.AND.EX UP1, UPT, UR63, URZ, UPT, UP0 ;  /* 0x000000ff3f00728c */ /* 0x000fe2000bf25300 */
[----:B------:R-:W-:Y:S01]  /*6650*/  ISETP.NE.AND.EX P4, PT, R43, RZ, PT, P4 ;  /* 0x000000ff2b00720c */ /* 0x000fe20003f85340 */
[----:B------:R-:W-:Y:S01]  /*6660*/  UPLOP3.LUT UP0, UPT, UPT, UPT, UPT, 0x40, 0x4 ;  /* 0x000000000004789c */ /* 0x000fe20003f0e870 */
[----:B------:R-:W-:Y:S05]  /*6670*/  ISETP.NE.AND.EX P2, PT, RZ, UR57, PT, P2 ;  /* 0x00000039ff007c0c */ /* 0x000fea000bf45320 */
[----:B------:R-:W-:Y:S06]  /*6680*/  UISETP.NE.AND UP2, UPT, UR4, URZ, UPT ;  /* 0x000000ff0400728c */ /* 0x000fec000bf45270 */
[----:B------:R-:W-:Y:S05]  /*6690*/  PLOP3.LUT P1, PT, PT, PT, UP2, 0x80, 0x8 ;  /* 0x000000000008781c */ /* 0x000fea0003f2f028 */
[----:B------:R-:W-:Y:S06]  /*66a0*/  @UP2 UPLOP3.LUT UP0, UPT, UPT, UPT, UP1, 0x80, 0x8 ;  /* 0x000000000008289c */ /* 0x000fec0003f0f010 */
[----:B------:R-:W-:Y:S01]  /*66b0*/  PLOP3.LUT P0, PT, PT, PT, UP0, 0x80, 0x8 ;  /* 0x000000000008781c */ /* 0x000fe20003f0f008 */
[----:B------:R-:W-:Y:S01]  /*66c0*/  @!UPT UIADD3 URZ, UPT, UPT, URZ, URZ, URZ ;  /* 0x000000fffffff290 */ /* 0x000fe2000fffe0ff */
[----:B------:R-:W-:Y:S11]  /*66d0*/  BRA.U !UP1, `(.L_x_109) ;  /* 0x00000001093c7547 */ /* 0x000ff6000b800000 */
[----:B------:R-:W-:Y:S01]  /*66e0*/  UISETP.NE.U32.AND UP0, UPT, UR56, URZ, UPT ;  /* 0x000000ff3800728c */ /* 0x000fe2000bf05070 */
[----:B-1----:R-:W-:Y:S01]  /*66f0*/  HFMA2 R0, -RZ, RZ, 0, 5.9604644775390625e-08 ;  /* 0x00000001ff007431 */ /* 0x002fe200000001ff */
[----:B------:R-:W1:Y:S01]  /*6700*/  LDCU.64 UR8, c[0x0][0x358] ;  /* 0x00006b00ff0877ac */ /* 0x000e620008000a00 */
[----:B------:R-:W-:Y:S01]  /*6710*/  IMAD.MOV.U32 R45, RZ, RZ, 0x1 ;  /* 0x00000001ff2d7424 */ /* 0x000fe200078e00ff */
[----:B------:R-:W-:Y:S06]  /*6720*/  UISETP.NE.AND.EX UP0, UPT, UR57, URZ, UPT, UP0 ;  /* 0x000000ff3900728c */ /* 0x000fec000bf05300 */
[----:B------:R-:W-:Y:S05]  /*6730*/  PLOP3.LUT P3, PT, PT, PT, UP0, 0x80, 0x8 ;  /* 0x000000000008781c */ /* 0x000fea0003f6f008 */
[----:B------:R-:W2:Y:S01]  /*6740*/  @UP0 LDCU.64 UR4, c[0x0][0x888] ;  /* 0x00011100ff0407ac */ /* 0x000ea20008000a00 */
[----:B------:R-:W-:Y:S07]  /*6750*/  @UP0 UIMAD UR6, UR36, UR62, URZ ;  /* 0x0000003e240602a4 */ /* 0x000fee000f8e02ff */
[----:B------:R-:W-:Y:S01]  /*6760*/  @!P3 PRMT R45, R0, 0x7610, R45 ;  /* 0x00007610002db816 */ /* 0x000fe2000000002d */
[----:B--2---:R-:W-:Y:S06]  /*6770*/  @UP0 UIMAD.WIDE UR4, UR6, 0x4, UR4 ;  /* 0x00000004060408a5 */ /* 0x004fec000f8e0204 */
[----:B------:R-:W-:Y:S01]  /*6780*/  IMAD.U32 R2, RZ, RZ, UR4 ;  /* 0x00000004ff027e24 */ /* 0x000fe2000f8e00ff */
[----:B------:R-:W-:Y:S04]  /*6790*/  MOV R3, UR5 ;  /* 0x0000000500037c02 */ /* 0x000fe80008000f00 */
[----:B------:R-:W2:Y:S01]  /*67a0*/  @!UP0 LDCU UR4, c[0x0][0x880] ;  /* 0x00011000ff0487ac */ /* 0x000ea20008000800 */
[----:B-1---5:R3:W5:Y:S02]  /*67b0*/  @P3 LDG.E R27, desc[UR8][R2.64] ;  /* 0x00000008021b3981 */ /* 0x022764000c1e1900 */
[----:B--23--:R-:W-:Y:S02]  /*67c0*/  @!P3 IMAD.U32 R27, RZ, RZ, UR4 ;  /* 0x00000004ff1bbe24 */ /* 0x00cfe4000f8e00ff */
.L_x_109:
[----:B------:R-:W-:Y:S05]  /*67d0*/  @!P4 BRA `(.L_x_110) ;  /* 0x000000000024c947 */ /* 0x000fea0003800000 */
[----:B------:R-:W-:Y:S01]  /*67e0*/  ISETP.NE.U32.AND P3, PT, R40, RZ, PT ;  /* 0x000000ff2800720c */ /* 0x000fe20003f65070 */
[----:B------:R-:W2:Y:S03]  /*67f0*/  LDCU.64 UR4, c[0x0][0x358] ;  /* 0x00006b00ff0477ac */ /* 0x000ea60008000a00 */
[----:B------:R-:W-:Y:S11]  /*6800*/  ISETP.NE.AND.EX P3, PT, R41, RZ, PT, P3 ;  /* 0x000000ff2900720c */ /* 0x000ff60003f65330 */
[----:B------:R-:W-:Y:S02]  /*6810*/  @!UPT UIADD3 URZ, UPT, UPT, URZ, URZ, URZ ;  /* 0x000000fffffff290 */ /* 0x000fe4000fffe0ff */
[----:B------:R-:W3:Y:S01]  /*6820*/  @P3 LDC.64 R2, c[0x0][0x8a8] ;  /* 0x00022a00ff023b82 */ /* 0x000ee20000000a00 */
[----:B-1----:R-:W-:Y:S04]  /*6830*/  @P3 IMAD R0, R42, UR36, RZ ;  /* 0x000000242a003c24 */ /* 0x002fe8000f8e02ff */
[----:B---3--:R-:W-:Y:S05]  /*6840*/  @P3 IMAD.WIDE R2, R0, 0x4, R2 ;  /* 0x0000000400023825 */ /* 0x008fea00078e0202 */
[----:B--2--5:R2:W5:Y:S02]  /*6850*/  @P3 LDG.E R24, desc[UR4][R2.64] ;  /* 0x0000000402183981 */ /* 0x024564000c1e1900 */
[----:B--2---:R-:W3:Y:S02]  /*6860*/  @!P3 LDC R24, c[0x0][0x8a0] ;  /* 0x00022800ff18bb82 */ /* 0x004ee40000000800 */
.L_x_110:
[----:B-----5:R-:W-:Y:S01]  /*6870*/  FSETP.NEU.AND P3, PT, R27, RZ, PT ;  /* 0x000000ff1b00720b */ /* 0x020fe20003f6d000 */
[----:B------:R-:W-:Y:S01]  /*6880*/  IMAD.SHL.U32 R62, R44, 0x2, RZ ;  /* 0x000000022c3e7824 */ /* 0x000fe200078e00ff */
[----:B------:R-:W-:Y:S01]  /*6890*/  SEL R4, RZ, 0xffffffff, P2 ;  /* 0xffffffffff047807 */ /* 0x000fe20001000000 */
[----:B------:R-:W-:Y:S01]  /*68a0*/  BSSY B1, `(.L_x_111) ;  /* 0x0000036000017945 */ /* 0x000fe20003800000 */
[----:B------:R-:W-:Y:S01]  /*68b0*/  @P1 LOP3.LUT P2, RZ, R45, 0xff, RZ, 0xc0, !PT ;  /* 0x000000ff2dff1812 */ /* 0x000fe2000784c0ff */
[----:B------:R-:W-:Y:S01]  /*68c0*/  VIADD R60, R62, UR44 ;  /* 0x0000002c3e3c7c36 */ /* 0x000fe20008000000 */
[----:B-1----:R-:W-:Y:S01]  /*68d0*/  @P1 SEL R0, RZ, 0xffffffff, P3 ;  /* 0xffffffffff001807 */ /* 0x002fe20001800000 */
[----:B------:R-:W-:Y:S01]  /*68e0*/  IMAD.MOV.U32 R63, RZ, RZ, 0x1 ;  /* 0x00000001ff3f7424 */ /* 0x000fe200078e00ff */
[----:B------:R-:W-:Y:S01]  /*68f0*/  LOP3.LUT R55, R55, 0x1, RZ, 0x3c, !PT ;  /* 0x0000000137377812 */ /* 0x000fe200078e3cff */
[----:B------:R-:W-:Y:S01]  /*6900*/  IMAD.MOV.U32 R61, RZ, RZ, RZ ;  /* 0x000000ffff3d7224 */ /* 0x000fe200078e00ff */
[----:B------:R-:W-:Y:S02]  /*6910*/  @P0 SEL R0, R4, R0, !P2 ;  /* 0x0000000004000207 */ /* 0x000fe40005000000 */
[----:B------:R-:W-:Y:S02]  /*6920*/  CS2R R38, SRZ ;  /* 0x0000000000267805 */ /* 0x000fe4000001ff00 */
[----:B------:R-:W-:Y:S02]  /*6930*/  LEA R26, R22, UR44, 0x3 ;  /* 0x0000002c161a7c11 */ /* 0x000fe4000f8e18ff */
[----:B------:R-:W-:Y:S02]  /*6940*/  CS2R R36, SRZ ;  /* 0x0000000000247805 */ /* 0x000fe4000001ff00 */
[----:B------:R-:W-:Y:S02]  /*6950*/  @P1 LOP3.LUT R0, R0, 0x1, RZ, 0xc0, !PT ;  /* 0x0000000100001812 */ /* 0x000fe400078ec0ff */
[----:B------:R-:W-:Y:S02]  /*6960*/  CS2R R30, SRZ ;  /* 0x00000000001e7805 */ /* 0x000fe4000001ff00 */
[----:B------:R-:W-:Y:S02]  /*6970*/  SHF.L.U32 R2, R54, 0x1f, RZ ;  /* 0x0000001f36027819 */ /* 0x000fe400000006ff */
[----:B------:R-:W-:Y:S02]  /*6980*/  CS2R R28, SRZ ;  /* 0x00000000001c7805 */ /* 0x000fe4000001ff00 */
[----:B------:R-:W-:Y:S01]  /*6990*/  ISETP.NE.U32.OR P5, PT, R0, 0x1, !P1 ;  /* 0x000000010000780c */ /* 0x000fe20004fa5470 */
[----:B------:R-:W-:Y:S01]  /*69a0*/  IMAD.IADD R59, R56, 0x1, R60 ;  /* 0x00000001383b7824 */ /* 0x000fe200078e023c */
[----:B------:R-:W-:Y:S02]  /*69b0*/  PLOP3.LUT P2, PT, PT, PT, UP1, 0x80, 0x8 ;  /* 0x000000000008781c */ /* 0x000fe40003f4f018 */
[----:B------:R-:W-:Y:S02]  /*69c0*/  LEA.HI R25, R22, R22, RZ, 0x1 ;  /* 0x0000001616197211 */ /* 0x000fe400078f08ff */
[----:B------:R-:W-:Y:S02]  /*69d0*/  LOP3.LUT P4, R51, R45, 0xff, RZ, 0xc0, !PT ;  /* 0x000000ff2d337812 */ /* 0x000fe4000788c0ff */
[----:B------:R-:W-:Y:S02]  /*69e0*/  SEL R3, RZ, 0xffffffff, P3 ;  /* 0xffffffffff037807 */ /* 0x000fe40001800000 */
[----:B------:R-:W-:Y:S03]  /*69f0*/  P2R R58, PR, RZ, 0x20 ;  /* 0x00000020ff3a7803 */ /* 0x000fe60000000000 */
[----:B------:R-:W-:Y:S02]  /*6a00*/  @P5 SHF.L.U32 R0, R55, 0x1f, RZ ;  /* 0x0000001f37005819 */ /* 0x000fe400000006ff */
[----:B------:R-:W-:Y:S02]  /*6a10*/  @P2 SEL R3, R4, R3, !P4 ;  /* 0x0000000304032207 */ /* 0x000fe40006000000 */
[----:B------:R1:W2:Y:S02]  /*6a20*/  @P5 SYNCS.PHASECHK.TRANS64.TRYWAIT P1, [UR44+0x110], R0 ;  /* 0x00011000ff0055a7 */ /* 0x0002a4000802112c */
[----:B------:R-:W-:Y:S04]  /*6a30*/  LOP3.LUT R3, R3, 0x1, RZ, 0xc0, !PT ;  /* 0x0000000103037812 */ /* 0x000fe800078ec0ff */
[----:B------:R-:W-:Y:S04]  /*6a40*/  ISETP.NE.U32.AND P2, PT, R3, 0x1, PT ;  /* 0x000000010300780c */ /* 0x000fe80003f45070 */
[----:B------:R-:W-:Y:S01]  /*6a50*/  P2R R64, PR, RZ, 0x4 ;  /* 0x00000004ff407803 */ /* 0x000fe20000000000 */
[----:B------:R4:W3:Y:S01]  /*6a60*/  SYNCS.PHASECHK.TRANS64.TRYWAIT P0, [R26+URZ+0x180], R2 ;  /* 0x000180021a0075a7 */ /* 0x0008e200080011ff */
[C---:B-1----:R-:W-:Y:S01]  /*6a70*/  IMAD.SHL.U32 R0, R25.reuse, 0x40, RZ ;  /* 0x0000004019007824 */ /* 0x042fe200078e00ff */
[----:B------:R-:W-:Y:S04]  /*6a80*/  LOP3.LUT R25, R25, 0xffe, RZ, 0xc0, !PT ;  /* 0x00000ffe19197812 */ /* 0x000fe800078ec0ff */
[----:B------:R-:W-:Y:S01]  /*6a90*/  LOP3.LUT R0, R0, 0xffffff80, RZ, 0xc0, !PT ;  /* 0xffffff8000007812 */ /* 0x000fe200078ec0ff */
[----:B------:R-:W-:Y:S04]  /*6aa0*/  IMAD.IADD R25, R22, 0x1, -R25 ;  /* 0x0000000116197824 */ /* 0x000fe800078e0a19 */
[----:B------:R-:W-:Y:S04]  /*6ab0*/  IMAD.IADD R0, R23, 0x1, R0 ;  /* 0x0000000117007824 */ /* 0x000fe800078e0200 */
[----:B------:R-:W-:Y:S01]  /*6ac0*/  IMAD R25, R25, 0x100000, R0 ;  /* 0x0010000019197824 */ /* 0x000fe200078e0200 */
[----:B--2---:R-:W-:Y:S01]  /*6ad0*/  @P5 SEL R63, RZ, 0x1, !P1 ;  /* 0x00000001ff3f5807 */ /* 0x004fe20004800000 */
[----:B----4-:R-:W-:Y:S06]  /*6ae0*/  @!P5 BRA `(.L_x_112) ;  /* 0x000000000044d947 */ /* 0x010fec0003800000 */
[----:B------:R-:W-:Y:S01]  /*6af0*/  IMAD.MOV.U32 R38, RZ, RZ, RZ ;  /* 0x000000ffff267224 */ /* 0x000fe200078e00ff */
[----:B------:R-:W-:Y:S01]  /*6b00*/  ISETP.NE.AND P1, PT, R63, RZ, PT ;  /* 0x000000ff3f00720c */ /* 0x000fe20003f25270 */
[----:B------:R-:W-:Y:S01]  /*6b10*/  BSSY B0, `(.L_x_113) ;  /* 0x0000008000007945 */ /* 0x000fe20003800000 */
[----:B------:R-:W-:Y:S02]  /*6b20*/  CS2R R30, SRZ ;  /* 0x00000000001e7805 */ /* 0x000fe4000001ff00 */
[----:B------:R-:W-:Y:S02]  /*6b30*/  CS2R R28, SRZ ;  /* 0x00000000001c7805 */ /* 0x000fe4000001ff00 */
[----:B------:R-:W-:Y:S07]  /*6b40*/  CS2R R36, SRZ ;  /* 0x0000000000247805 */ /* 0x000fee000001ff00 */
[----:B------:R-:W-:Y:S05]  /*6b50*/  @P1 BRA `(.L_x_114) ;  /* 0x00000000000c1947 */ /* 0x000fea0003800000 */
[----:B------:R-:W-:Y:S04]  /*6b60*/  SHF.L.U32 R3, R55, 0x1f, RZ ;  /* 0x0000001f37037819 */ /* 0x000fe800000006ff */
[----:B------:R-:W1:Y:S02]  /*6b70*/  SYNCS.PHASECHK.TRANS64.TRYWAIT P1, [UR44+0x110], R3 ;  /* 0x00011003ff0075a7 */ /* 0x000e64000802112c */
[----:B-1----:R-:W-:Y:S05]  /*6b80*/  @!P1 BRA `(.L_x_115) ;  /* 0x0000003000ec9947 */ /* 0x002fea0003800000 */
.L_x_114:
[----:B------:R-:W-:Y:S05]  /*6b90*/  BSYNC B0 ;  /* 0x0000000000007941 */ /* 0x000fea0003800000 */
.L_x_113:
[----:B------:R-:W-:Y:S01]  /*6ba0*/  ISETP.NE.AND P1, PT, R64, RZ, PT ;  /* 0x000000ff4000720c */ /* 0x000fe20003f25270 */
[----:B------:R-:W-:Y:S11]  /*6bb0*/  HFMA2 R61, -RZ, RZ, 0, 5.9604644775390625e-08 ;  /* 0x00000001ff3d7431 */ /* 0x000ff600000001ff */
[----:B------:R-:W-:Y:S01]  /*6bc0*/  @!UPT UIADD3 URZ, UPT, UPT, URZ, URZ, URZ ;  /* 0x000000fffffff290 */ /* 0x000fe2000fffe0ff */
[----:B------:R-:W-:Y:S05]  /*6bd0*/  @P1 WARPSYNC.ALL ;  /* 0x0000000000001948 */ /* 0x000fea0003800000 */
[----:B------:R2:W4:Y:S04]  /*6be0*/  @P1 LDSM.16.M88.4 R28, [R62+UR44+0x400] ;  /* 0x0004002c3e1c183b */ /* 0x0005280008000200 */
[----:B------:R2:W1:Y:S02]  /*6bf0*/  @P1 LDSM.16.M88.4 R36, [R59+0x400] ;  /* 0x000400003b24183b */ /* 0x0004640000000200 */
.L_x_112:
[----:B------:R-:W-:Y:S05]  /*6c00*/  BSYNC B1 ;  /* 0x0000000000017941 */ /* 0x000fea0003800000 */
.L_x_111:
[----:B-1----:R-:W-:Y:S04]  /*6c10*/  SHF.R.U32.HI R0, RZ, 0x15, R25 ;  /* 0x00000015ff007819 */ /* 0x002fe80000011619 */
[----:B------:R-:W-:Y:S01]  /*6c20*/  LOP3.LUT P1, RZ, R0, 0x3, R46, 0x48, !PT ;  /* 0x0000000300ff7812 */ /* 0x000fe2000782482e */
[----:B------:R-:W-:Y:S01]  /*6c30*/  @!UPT UIADD3 URZ, UPT, UPT, URZ, URZ, URZ ;  /* 0x000000fffffff290 */ /* 0x000fe2000fffe0ff */
[----:B---3--:R-:W-:Y:S11]  /*6c40*/  @P0 BRA `(.L_x_116) ;  /* 0x0000000000080947 */ /* 0x008ff60003800000 */
[----:B------:R-:W1:Y:S02]  /*6c50*/  SYNCS.PHASECHK.TRANS64.TRYWAIT P0, [R26+URZ+0x180], R2 ;  /* 0x000180021a0075a7 */ /* 0x000e6400080011ff */
[----:B-1----:R-:W-:Y:S05]  /*6c60*/  @!P0 BRA `(.L_x_117) ;  /* 0x0000003000cc8947 */ /* 0x002fea0003800000 */
.L_x_116:
[----:B------:R-:W-:Y:S05]  /*6c70*/  @!P1 BRA `(.L_x_118) ;  /* 0x0000000000409947 */ /* 0x000fea0003800000 */
[----:B------:R-:W3:Y:S01]  /*6c80*/  LDCU.64 UR8, c[0x4][0x70] ;  /* 0x01000e00ff0877ac */ /* 0x000ee20008000a00 */
[----:B------:R-:W-:Y:S01]  /*6c90*/  MOV R3, 0x0 ;  /* 0x0000000000037802 */ /* 0x000fe20000000f00 */
[----:B------:R-:W-:Y:S02]  /*6ca0*/  HFMA2 R12, -RZ, RZ, 0, 5.9604644775390625e-08 ;  /* 0x00000001ff0c7431 */ /* 0x000fe400000001ff */
[----:B------:R-:W-:Y:S02]  /*6cb0*/  IMAD.MOV.U32 R8, RZ, RZ, 0x192 ;  /* 0x00000192ff087424 */ /* 0x000fe400078e00ff */
[----:B------:R-:W-:Y:S01]  /*6cc0*/  IMAD.MOV.U32 R13, RZ, RZ, RZ ;  /* 0x000000ffff0d7224 */ /* 0x000fe200078e00ff */
[----:B------:R-:W5:Y:S01]  /*6cd0*/  LDCU.64 UR6, c[0x4][0x78] ;  /* 0x01000f00ff0677ac */ /* 0x000f620008000a00 */
[----:B-1----:R-:W1:Y:S01]  /*6ce0*/  LDC.64 R2, c[0x4][R3] ;  /* 0x0100000003027b82 */ /* 0x002e620000000a00 */
[----:B------:R-:W2:Y:S01]  /*6cf0*/  LDCU.64 UR4, c[0x4][0x10] ;  /* 0x01000200ff0477ac */ /* 0x000ea20008000a00 */
[----:B---3--:R-:W-:Y:S01]  /*6d00*/  MOV R5, UR9 ;  /* 0x0000000900057c02 */ /* 0x008fe20008000f00 */
[----:B------:R-:W-:Y:S01]  /*6d10*/  IMAD.U32 R4, RZ, RZ, UR8 ;  /* 0x00000008ff047e24 */ /* 0x000fe2000f8e00ff */
[----:B-----5:R-:W-:Y:S01]  /*6d20*/  MOV R7, UR7 ;  /* 0x0000000700077c02 */ /* 0x020fe20008000f00 */
[----:B------:R-:W-:Y:S01]  /*6d30*/  IMAD.U32 R6, RZ, RZ, UR6 ;  /* 0x00000006ff067e24 */ /* 0x000fe2000f8e00ff */
[----:B--2---:R-:W-:Y:S01]  /*6d40*/  MOV R11, UR5 ;  /* 0x00000005000b7c02 */ /* 0x004fe20008000f00 */
[----:B------:R-:W-:Y:S02]  /*6d50*/  IMAD.U32 R10, RZ, RZ, UR4 ;  /* 0x00000004ff0a7e24 */ /* 0x000fe4000f8e00ff */
[----:B------:R-:W-:Y:S07]  /*6d60*/  LEPC R20, `(.L_x_118) ;  /* 0x000000001014794e */ /* 0x000fee0000000000 */
[----:B-1--4-:R-:W-:Y:S05]  /*6d70*/  CALL.ABS.NOINC R2 ;  /* 0x0000000002007343 */ /* 0x012fea0003c00000 */
.L_x_118:
[----:B----4-:R-:W-:Y:S01]  /*6d80*/  SHF.L.U32 R3, R28, 0x10, RZ ;  /* 0x000000101c037819 */ /* 0x010fe200000006ff */
[----:B------:R-:W-:Y:S05]  /*6d90*/  WARPSYNC.ALL ;  /* 0x0000000000007948 */ /* 0x000fea0003800000 */
[----:B------:R-:W-:Y:S01]  /*6da0*/  R2UR UR4, R25 ;  /* 0x00000000190472ca */ /* 0x000fe200000e0000 */
[----:B------:R-:W-:Y:S01]  /*6db0*/  BSSY.RECONVERGENT B0, `(.L_x_119) ;  /* 0x000004e000007945 */ /* 0x000fe20003800200 */
[C---:B------:R-:W-:Y:S02]  /*6dc0*/  SHF.L.U32 R20, R29.reuse, 0x10, RZ ;  /* 0x000000101d147819 */ /* 0x040fe400000006ff */
[----:B------:R-:W-:Y:S02]  /*6dd0*/  LOP3.LUT R21, R29, 0xffff0000, RZ, 0xc0, !PT ;  /* 0xffff00001d157812 */ /* 0x000fe400078ec0ff */
[----:B------:R-:W-:Y:S07]  /*6de0*/  ISETP.NE.AND P0, PT, R57, RZ, PT ;  /* 0x000000ff3900720c */ /* 0x000fee0003f05270 */
[----:B------:R-:W3:Y:S02]  /*6df0*/  LDTM.16dp256bit.x4 R4, tmem[UR4] ;  /* 0x00000004000479ee */ /* 0x000ee40008120000 */
[----:B---3--:R-:W-:Y:S01]  /*6e00*/  FMUL R0, R24, R4 ;  /* 0x0000000418007220 */ /* 0x008fe20000400000 */
[----:B------:R-:W-:Y:S01]  /*6e10*/  LOP3.LUT R4, R28, 0xffff0000, RZ, 0xc0, !PT ;  /* 0xffff00001c047812 */ /* 0x000fe200078ec0ff */
[C---:B-1----:R-:W-:Y:S01]  /*6e20*/  FMUL R2, R24.reuse, R5 ;  /* 0x0000000518027220 */ /* 0x042fe20000400000 */
[C---:B------:R-:W-:Y:S01]  /*6e30*/  FMUL R7, R24.reuse, R7 ;  /* 0x0000000718077220 */ /* 0x040fe20000400000 */
[C---:B------:R-:W-:Y:S01]  /*6e40*/  FFMA R0, R27.reuse, R3, R0 ;  /* 0x000000031b007223 */ /* 0x040fe20000000000 */
[C---:B------:R-:W-:Y:S01]  /*6e50*/  FMUL R3, R24.reuse, R6 ;  /* 0x0000000618037220 */ /* 0x040fe20000400000 */
[C---:B------:R-:W-:Y:S01]  /*6e60*/  FFMA R2, R27.reuse, R4, R2 ;  /* 0x000000041b027223 */ /* 0x040fe20000000002 */
[C---:B------:R-:W-:Y:S01]  /*6e70*/  FMUL R4, R24.reuse, R8 ;  /* 0x0000000818047220 */ /* 0x040fe20000400000 */
[C---:B------:R-:W-:Y:S01]  /*6e80*/  FMUL R8, R24.reuse, R12 ;  /* 0x0000000c18087220 */ /* 0x040fe20000400000 */
[----:B------:R-:W-:Y:S01]  /*6e90*/  FMUL R12, R24, R16 ;  /* 0x00000010180c7220 */ /* 0x000fe20000400000 */
[----:B------:R-:W-:Y:S01]  /*6ea0*/  SHF.L.U32 R16, R30, 0x10, RZ ;  /* 0x000000101e107819 */ /* 0x000fe200000006ff */
[C---:B------:R-:W-:Y:S01]  /*6eb0*/  FFMA R3, R27.reuse, R20, R3 ;  /* 0x000000141b037223 */ /* 0x040fe20000000003 */
[----:B------:R-:W-:Y:S01]  /*6ec0*/  F2FP.BF16.F32.PACK_AB R32, R2, R0 ;  /* 0x000000000220723e */ /* 0x000fe200000010ff */
[C---:B------:R-:W-:Y:S01]  /*6ed0*/  FFMA R7, R27.reuse, R21, R7 ;  /* 0x000000151b077223 */ /* 0x040fe20000000007 */
[----:B------:R-:W-:Y:S01]  /*6ee0*/  LOP3.LUT R0, R30, 0xffff0000, RZ, 0xc0, !PT ;  /* 0xffff00001e007812 */ /* 0x000fe200078ec0ff */
[----:B------:R-:W-:Y:S01]  /*6ef0*/  FFMA R4, R27, R16, R4 ;  /* 0x000000101b047223 */ /* 0x000fe20000000004 */
[C---:B------:R-:W-:Y:S01]  /*6f00*/  SHF.L.U32 R2, R31.reuse, 0x10, RZ ;  /* 0x000000101f027819 */ /* 0x040fe200000006ff */
[C---:B------:R-:W-:Y:S01]  /*6f10*/  FMUL R5, R24.reuse, R9 ;  /* 0x0000000918057220 */ /* 0x040fe20000400000 */
[----:B------:R-:W-:Y:S01]  /*6f20*/  LOP3.LUT R16, R31, 0xffff0000, RZ, 0xc0, !PT ;  /* 0xffff00001f107812 */ /* 0x000fe200078ec0ff */
[----:B------:R-:W-:Y:S01]  /*6f30*/  FMUL R6, R24, R10 ;  /* 0x0000000a18067220 */ /* 0x000fe20000400000 */
[----:B------:R-:W-:Y:S01]  /*6f40*/  F2FP.BF16.F32.PACK_AB R33, R7, R3 ;  /* 0x000000030721723e */ /* 0x000fe200000010ff */
[C---:B------:R-:W-:Y:S01]  /*6f50*/  FFMA R5, R27.reuse, R0, R5 ;  /* 0x000000001b057223 */ /* 0x040fe20000000005 */
[C---:B------:R-:W-:Y:S01]  /*6f60*/  SHF.L.U32 R0, R36.reuse, 0x10, RZ ;  /* 0x0000001024007819 */ /* 0x040fe200000006ff */
[----:B------:R-:W-:Y:S01]  /*6f70*/  FFMA R6, R27, R2, R6 ;  /* 0x000000021b067223 */ /* 0x000fe20000000006 */
[----:B------:R-:W-:Y:S01]  /*6f80*/  LOP3.LUT R2, R36, 0xffff0000, RZ, 0xc0, !PT ;  /* 0xffff000024027812 */ /* 0x000fe200078ec0ff */
[C---:B------:R-:W-:Y:S01]  /*6f90*/  FMUL R11, R24.reuse, R11 ;  /* 0x0000000b180b7220 */ /* 0x040fe20000400000 */
[----:B------:R-:W-:Y:S01]  /*6fa0*/  SHF.L.U32 R3, R37, 0x10, RZ ;  /* 0x0000001025037819 */ /* 0x000fe200000006ff */
[C---:B------:R-:W-:Y:S01]  /*6fb0*/  FMUL R9, R24.reuse, R13 ;  /* 0x0000000d18097220 */ /* 0x040fe20000400000 */
[----:B------:R-:W-:Y:S01]  /*6fc0*/  F2FP.BF16.F32.PACK_AB R34, R5, R4 ;  /* 0x000000040522723e */ /* 0x000fe200000010ff */
[C---:B------:R-:W-:Y:S01]  /*6fd0*/  FMUL R10, R24.reuse, R14 ;  /* 0x0000000e180a7220 */ /* 0x040fe20000400000 */
[C---:B------:R-:W-:Y:S01]  /*6fe0*/  FFMA R11, R27.reuse, R16, R11 ;  /* 0x000000101b0b7223 */ /* 0x040fe2000000000b */
[C---:B------:R-:W-:Y:S01]  /*6ff0*/  FFMA R8, R27.reuse, R0, R8 ;  /* 0x000000001b087223 */ /* 0x040fe20000000008 */
[----:B------:R-:W-:Y:S01]  /*7000*/  FFMA R9, R27, R2, R9 ;  /* 0x000000021b097223 */ /* 0x000fe20000000009 */
[----:B------:R-:W-:Y:S01]  /*7010*/  LOP3.LUT R0, R37, 0xffff0000, RZ, 0xc0, !PT ;  /* 0xffff000025007812 */ /* 0x000fe200078ec0ff */
[----:B------:R-:W-:Y:S01]  /*7020*/  FFMA R10, R27, R3, R10 ;  /* 0x000000031b0a7223 */ /* 0x000fe2000000000a */
[----:B------:R-:W-:Y:S01]  /*7030*/  FMUL R15, R24, R15 ;  /* 0x0000000f180f7220 */ /* 0x000fe20000400000 */
[----:B------:R-:W-:Y:S01]  /*7040*/  SHF.L.U32 R2, R38, 0x10, RZ ;  /* 0x0000001026027819 */ /* 0x000fe200000006ff */
[----:B------:R-:W-:Y:S01]  /*7050*/  FMUL R13, R24, R17 ;  /* 0x00000011180d7220 */ /* 0x000fe20000400000 */
[----:B------:R-:W-:Y:S01]  /*7060*/  LOP3.LUT R3, R38, 0xffff0000, RZ, 0xc0, !PT ;  /* 0xffff000026037812 */ /* 0x000fe200078ec0ff */
[C---:B------:R-:W-:Y:S01]  /*7070*/  FMUL R14, R24.reuse, R18 ;  /* 0x00000012180e7220 */ /* 0x040fe20000400000 */
[----:B------:R-:W-:Y:S01]  /*7080*/  SHF.L.U32 R4, R39, 0x10, RZ ;  /* 0x0000001027047819 */ /* 0x000fe200000006ff */
[----:B------:R-:W-:Y:S01]  /*7090*/  FFMA R15, R27, R0, R15 ;  /* 0x000000001b0f7223 */ /* 0x000fe2000000000f */
[----:B------:R-:W-:Y:S01]  /*70a0*/  LOP3.LUT R5, R39, 0xffff0000, RZ, 0xc0, !PT ;  /* 0xffff000027057812 */ /* 0x000fe200078ec0ff */
[----:B------:R-:W-:Y:S01]  /*70b0*/  FMUL R19, R24, R19 ;  /* 0x0000001318137220 */ /* 0x000fe20000400000 */
[C---:B------:R-:W-:Y:S01]  /*70c0*/  FFMA R12, R27.reuse, R2, R12 ;  /* 0x000000021b0c7223 */ /* 0x040fe2000000000c */
[C---:B------:R-:W-:Y:S01]  /*70d0*/  FFMA R13, R27.reuse, R3, R13 ;  /* 0x000000031b0d7223 */ /* 0x040fe2000000000d */
[C---:B------:R-:W-:Y:S01]  /*70e0*/  FFMA R14, R27.reuse, R4, R14 ;  /* 0x000000041b0e7223 */ /* 0x040fe2000000000e */
[----:B------:R-:W-:Y:S01]  /*70f0*/  FFMA R19, R27, R5, R19 ;  /* 0x000000051b137223 */ /* 0x000fe20000000013 */
[----:B------:R-:W-:Y:S02]  /*7100*/  F2FP.BF16.F32.PACK_AB R35, R11, R6 ;  /* 0x000000060b23723e */ /* 0x000fe400000010ff */
[----:B------:R-:W-:Y:S02]  /*7110*/  F2FP.BF16.F32.PACK_AB R8, R9, R8 ;  /* 0x000000080908723e */ /* 0x000fe400000010ff */
[----:B------:R-:W-:Y:S01]  /*7120*/  F2FP.BF16.F32.PACK_AB R9, R15, R10 ;  /* 0x0000000a0f09723e */ /* 0x000fe200000010ff */
[----:B------:R1:W-:Y:S01]  /*7130*/  STSM.16.M88.4 [R60+0x400], R32 ;  /* 0x000400203c007844 */ /* 0x0003e20000000200 */
[----:B------:R-:W-:Y:S02]  /*7140*/  F2FP.BF16.F32.PACK_AB R10, R13, R12 ;  /* 0x0000000c0d0a723e */ /* 0x000fe400000010ff */
[----:B------:R-:W-:Y:S05]  /*7150*/  F2FP.BF16.F32.PACK_AB R11, R19, R14 ;  /* 0x0000000e130b723e */ /* 0x000fea00000010ff */
[----:B------:R1:W-:Y:S01]  /*7160*/  STSM.16.M88.4 [R59+0x400], R8 ;  /* 0x000400083b007844 */ /* 0x0003e20000000200 */
[----:B------:R-:W-:Y:S01]  /*7170*/  @!PT LDS RZ, [RZ] ;  /* 0x00000000fffff984 */ /* 0x000fe20000000800 */
[----:B------:R-:W-:Y:S01]  /*7180*/  @!PT LDS RZ, [RZ] ;  /* 0x00000000fffff984 */ /* 0x000fe20000000800 */
[----:B------:R-:W-:Y:S01]  /*7190*/  @!PT LDS RZ, [RZ] ;  /* 0x00000000fffff984 */ /* 0x000fe20000000800 */
[----:B------:R-:W-:Y:S01]  /*71a0*/  @!PT LDS RZ, [RZ] ;  /* 0x00000000fffff984 */ /* 0x000fe20000000800 */
[----:B------:R3:W-:Y:S07]  /*71b0*/  MEMBAR.ALL.CTA ;  /* 0x0000000000007992 */ /* 0x0007ee0000008000 */
[----:B---3--:R-:W3:Y:S02]  /*71c0*/  FENCE.VIEW.ASYNC.S ;  /* 0x00000000000073c6 */ /* 0x008ee40000000000 */
[----:B---3--:R-:W-:Y:S06]  /*71d0*/  BAR.SYNC.DEFER_BLOCKING 0x1, 0x80 ;  /* 0x0042000000007b1d */ /* 0x008fec0000010000 */
[----:B------:R-:W-:Y:S05]  /*71e0*/  @P0 BRA `(.L_x_120) ;  /* 0x0000000000280947 */ /* 0x000fea0003800000 */
[----:B------:R-:W3:Y:S01]  /*71f0*/  LDCU.64 UR6, c[0x0][0x348] ;  /* 0x00006900ff0677ac */ /* 0x000ee20008000a00 */
[----:B------:R-:W-:Y:S01]  /*7200*/  UIADD3 UR4, UPT, UPT, UR44, 0x400, URZ ;  /* 0x000004002c047890 */ /* 0x000fe2000fffe0ff */
[----:B------:R-:W-:Y:S05]  /*7210*/  UMOV UR51, UR36 ;  /* 0x0000002400337c82 */ /* 0x000fea0008000000 */
[----:B------:R-:W-:Y:S04]  /*7220*/  MOV R50, UR4 ;  /* 0x0000000400327c02 */ /* 0x000fe80008000f00 */
[----:B------:R-:W-:Y:S01]  /*7230*/  R2UR UR48, R50 ;  /* 0x00000000323072ca */ /* 0x000fe200000e0000 */
[----:B---3--:R-:W-:Y:S04]  /*7240*/  UIADD3 UR4, UP0, UPT, UR6, 0x680, URZ ;  /* 0x0000068006047890 */ /* 0x008fe8000ff1e0ff */
[----:B------:R-:W-:Y:S09]  /*7250*/  UIADD3.X UR5, UPT, UPT, URZ, UR7, URZ, UP0, !UPT ;  /* 0x00000007ff057290 */ /* 0x000ff200087fe4ff */
[----:B------:R3:W-:Y:S01]  /*7260*/  UTMASTG.3D [UR48], [UR4] ;  /* 0x00000030040073b5 */ /* 0x0007e20008010000 */
[----:B------:R0:W-:Y:S01]  /*7270*/  UTMACMDFLUSH ;  /* 0x00000000000079b7 */ /* 0x0001e20000000000 */
[----:B---3--:R-:W-:Y:S04]  /*7280*/  DEPBAR.LE SB0, 0x1 ;  /* 0x000080400000791a */ /* 0x008fe80000000000 */
.L_x_120:
[----:B------:R-:W-:Y:S05]  /*7290*/  BSYNC.RECONVERGENT B0 ;  /* 0x0000000000007941 */ /* 0x000fea0003800200 */
.L_x_119:
[----:B------:R-:W-:Y:S01]  /*72a0*/  BAR.SYNC.DEFER_BLOCKING 0x1, 0x80 ;  /* 0x0042000000007b1d */ /* 0x000fe20000010000 */
[----:B------:R-:W-:Y:S01]  /*72b0*/  ISETP.NE.AND P1, PT, R58, RZ, PT ;  /* 0x000000ff3a00720c */ /* 0x000fe20003f25270 */
[----:B------:R-:W-:Y:S01]  /*72c0*/  UISETP.NE.AND UP0, UPT, UR47, URZ, UPT ;  /* 0x000000ff2f00728c */ /* 0x000fe2000bf05270 */
[----:B------:R-:W-:Y:S11]  /*72d0*/  LEA R4, R61, UR44, 0x3 ;  /* 0x0000002c3d047c11 */ /* 0x000ff6000f8e18ff */
[----:B------:R-:W-:Y:S01]  /*72e0*/  @P1 SHF.L.U32 R3, R55, 0x1f, RZ ;  /* 0x0000001f37031819 */ /* 0x000fe200000006ff */
[----:B------:R-:W-:Y:S06]  /*72f0*/  BRA.U !UP0, `(.L_x_121) ;  /* 0x0000000108247547 */ /* 0x000fec000b800000 */
[----:B------:R-:W3:Y:S01]  /*7300*/  S2R R0, SR_CgaCtaId ;  /* 0x0000000000007919 */ /* 0x000ee20000008800 */
[----:B------:R-:W-:Y:S01]  /*7310*/  IMAD.U32 R2, RZ, RZ, UR46 ;  /* 0x0000002eff027e24 */ /* 0x000fe2000f8e00ff */
[----:B------:R-:W-:Y:S04]  /*7320*/  UIADD3 UR4, UPT, UPT, UR46, 0x1, URZ ;  /* 0x000000012e047890 */ /* 0x000fe8000fffe0ff */
[----:B------:R-:W-:Y:S01]  /*7330*/  @P1 LEA R2, R2, UR44, 0x3 ;  /* 0x0000002c02021c11 */ /* 0x000fe2000f8e18ff */
[----:B------:R-:W-:Y:S04]  /*7340*/  UISETP.NE.AND UP0, UPT, UR4, 0x4, UPT ;  /* 0x000000040400788c */ /* 0x000fe8000bf05270 */
[----:B------:R-:W-:Y:S01]  /*7350*/  @P1 VIADD R2, R2, 0x130 ;  /* 0x0000013002021836 */ /* 0x000fe20000000000 */
[----:B------:R-:W-:Y:S04]  /*7360*/  USEL UR46, UR4, URZ, UP0 ;  /* 0x000000ff042e7287 */ /* 0x000fe80008000000 */
[----:B---3--:R-:W-:Y:S04]  /*7370*/  @P1 PRMT R0, R0, 0x654, R2 ;  /* 0x0000065400001816 */ /* 0x008fe80000000002 */
[----:B------:R3:W-:Y:S04]  /*7380*/  @P1 SYNCS.ARRIVE.TRANS64.RED.A1T0 RZ, [R0+URZ], RZ ;  /* 0x000000ff00ff19a7 */ /* 0x0007e800081004ff */
.L_x_121:
[----:B------:R-:W4:Y:S01]  /*7390*/  @P1 SYNCS.PHASECHK.TRANS64.TRYWAIT P0, [R4+URZ+0x110], R3 ;  /* 0x00011003040015a7 */ /* 0x000f2200080011ff */
[----:B------:R-:W-:Y:S01]  /*73a0*/  BSSY B1, `(.L_x_122) ;  /* 0x0000013000017945 */ /* 0x000fe20003800000 */
[----:B----4-:R-:W-:Y:S03]  /*73b0*/  @P1 SEL R63, RZ, 0x1, !P0 ;  /* 0x00000001ff3f1807 */ /* 0x010fe60004000000 */
[----:B------:R-:W-:Y:S05]  /*73c0*/  @!P1 BRA `(.L_x_123) ;  /* 0x0000000000409947 */ /* 0x000fea0003800000 */
[----:B------:R-:W-:Y:S01]  /*73d0*/  ISETP.NE.AND P1, PT, R64, RZ, PT ;  /* 0x000000ff4000720c */ /* 0x000fe20003f25270 */
[----:B------:R-:W-:Y:S01]  /*73e0*/  BSSY B0, `(.L_x_124) ;  /* 0x0000009000007945 */ /* 0x000fe20003800000 */
[----:B------:R-:W-:Y:S11]  /*73f0*/  ISETP.NE.AND P0, PT, R63, RZ, PT ;  /* 0x000000ff3f00720c */ /* 0x000ff60003f05270 */
[----:B------:R-:W-:Y:S05]  /*7400*/  @P1 IMAD R3, R61, 0x1000, R62 ;  /* 0x000010003d031824 */ /* 0x000fea00078e023e */
[----:B------:R-:W-:Y:S05]  /*7410*/  @P1 IADD3 R2, PT, PT, R3, UR44, RZ ;  /* 0x0000002c03021c10 */ /* 0x000fea000fffe0ff */
[----:B------:R-:W-:Y:S01]  /*7420*/  @P1 IMAD.IADD R2, R56, 0x1, R2 ;  /* 0x0000000138021824 */ /* 0x000fe200078e0202 */
[----:B------:R-:W-:Y:S06]  /*7430*/  @P0 BRA `(.L_x_125) ;  /* 0x00000000000c0947 */ /* 0x000fec0003800000 */
[----:B---3--:R-:W-:Y:S04]  /*7440*/  SHF.L.U32 R0, R55, 0x1f, RZ ;  /* 0x0000001f37007819 */ /* 0x008fe800000006ff */
[----:B------:R-:W3:Y:S02]  /*7450*/  SYNCS.PHASECHK.TRANS64.TRYWAIT P0, [R4+URZ+0x110], R0 ;  /* 0x00011000040075a7 */ /* 0x000ee400080011ff */
[----:B---3--:R-:W-:Y:S05]  /*7460*/  @!P0 BRA `(.L_x_126) ;  /* 0x0000002800e08947 */ /* 0x008fea0003800000 */
.L_x_125:
[----:B------:R-:W-:Y:S05]  /*7470*/  BSYNC B0 ;  /* 0x0000000000007941 */ /* 0x000fea0003800000 */
.L_x_124:
[----:B------:R-:W-:Y:S02]  /*7480*/  ISETP.NE.AND P0, PT, R64, RZ, PT ;  /* 0x000000ff4000720c */ /* 0x000fe40003f05270 */
[----:B------:R-:W-:Y:S11]  /*7490*/  IADD3 R61, PT, PT, R61, 0x1, RZ ;  /* 0x000000013d3d7810 */ /* 0x000ff60007ffe0ff */
[----:B------:R-:W-:Y:S05]  /*74a0*/  @P0 WARPSYNC.ALL ;  /* 0x0000000000000948 */ /* 0x000fea0003800000 */
[----:B------:R4:W1:Y:S04]  /*74b0*/  @P0 LDSM.16.M88.4 R28, [R3+UR44+0x400] ;  /* 0x0004002c031c083b */ /* 0x0008680008000200 */
[----:B------:R4:W1:Y:S02]  /*74c0*/  @P0 LDSM.16.M88.4 R36, [R2+0x400] ;  /* 0x000400000224083b */ /* 0x0008640000000200 */
.L_x_123:
[----:B------:R-:W-:Y:S05]  /*74d0*/  BSYNC B1 ;  /* 0x0000000000017941 */ /* 0x000fea0003800000 */
.L_x_122:
[----:B---3--:R-:W-:Y:S05]  /*74e0*/  VIADD R0, R25, 0x20 ;  /* 0x0000002019007836 */ /* 0x008fea0000000000 */
[----:B------:R-:W-:Y:S04]  /*74f0*/  SHF.R.U32.HI R0, RZ, 0x15, R0 ;  /* 0x00000015ff007819 */ /* 0x000fe80000011600 */
[----:B------:R-:W-:Y:S11]  /*7500*/  LOP3.LUT P0, RZ, R0, 0x3, R46, 0x48, !PT ;  /* 0x0000000300ff7812 */ /* 0x000ff6000780482e */
[----:B------:R-:W-:Y:S02]  /*7510*/  @!UPT UIADD3 URZ, UPT, UPT, URZ, URZ, URZ ;  /* 0x000000fffffff290 */ /* 0x000fe4000fffe0ff */
[----:B------:R-:W-:Y:S05]  /*7520*/  @!P0 BRA `(.L_x_127) ;  /* 0x0000000000408947 */ /* 0x000fea0003800000 */
[----:B------:R-:W3:Y:S01]  /*7530*/  LDCU.64 UR8, c[0x4][0x70] ;  /* 0x01000e00ff0877ac */ /* 0x000ee20008000a00 */
[----:B----4-:R-:W-:Y:S01]  /*7540*/  MOV R3, 0x0 ;  /* 0x0000000000037802 */ /* 0x010fe20000000f00 */
[----:B------:R-:W-:Y:S02]  /*7550*/  HFMA2 R12, -RZ, RZ, 0, 5.9604644775390625e-08 ;  /* 0x00000001ff0c7431 */ /* 0x000fe400000001ff */
[----:B-1----:R-:W-:Y:S02]  /*7560*/  IMAD.MOV.U32 R8, RZ, RZ, 0x192 ;  /* 0x00000192ff087424 */ /* 0x002fe400078e00ff */
[----:B------:R-:W-:Y:S01]  /*7570*/  IMAD.MOV.U32 R13, RZ, RZ, RZ ;  /* 0x000000ffff0d7224 */ /* 0x000fe200078e00ff */
[----:B------:R-:W1:Y:S01]  /*7580*/  LDCU.64 UR6, c[0x4][0x78] ;  /* 0x01000f00ff0677ac */ /* 0x000e620008000a00 */
[----:B------:R-:W4:Y:S01]  /*7590*/  LDC.64 R2, c[0x4][R3] ;  /* 0x0100000003027b82 */ /* 0x000f220000000a00 */
[----:B------:R-:W5:Y:S01]  /*75a0*/  LDCU.64 UR4, c[0x4][0x10] ;  /* 0x01000200ff0477ac */ /* 0x000f620008000a00 */
[----:B---3--:R-:W-:Y:S01]  /*75b0*/  MOV R5, UR9 ;  /* 0x0000000900057c02 */ /* 0x008fe20008000f00 */
[----:B------:R-:W-:Y:S01]  /*75c0*/  IMAD.U32 R4, RZ, RZ, UR8 ;  /* 0x00000008ff047e24 */ /* 0x000fe2000f8e00ff */
[----:B-1----:R-:W-:Y:S01]  /*75d0*/  MOV R7, UR7 ;  /* 0x0000000700077c02 */ /* 0x002fe20008000f00 */
[----:B------:R-:W-:Y:S01]  /*75e0*/  IMAD.U32 R6, RZ, RZ, UR6 ;  /* 0x00000006ff067e24 */ /* 0x000fe2000f8e00ff */
[----:B-----5:R-:W-:Y:S01]  /*75f0*/  MOV R11, UR5 ;  /* 0x00000005000b7c02 */ /* 0x020fe20008000f00 */
[----:B------:R-:W-:Y:S02]  /*7600*/  IMAD.U32 R10, RZ, RZ, UR4 ;  /* 0x00000004ff0a7e24 */ /* 0x000fe4000f8e00ff */
[----:B------:R-:W-:Y:S07]  /*7610*/  LEPC R20, `(.L_x_127) ;  /* 0x000000001014794e */ /* 0x000fee0000000000 */
[----:B--2-4-:R-:W-:Y:S05]  /*7620*/  CALL.ABS.NOINC R2 ;  /* 0x0000000002007343 */ /* 0x014fea0003c00000 */
.L_x_127:
[----:B-1--4-:R-:W-:Y:S01]  /*7630*/  SHF.L.U32 R3, R28, 0x10, RZ ;  /* 0x000000101c037819 */ /* 0x012fe200000006ff */
[----:B------:R-:W-:Y:S05]  /*7640*/  WARPSYNC.ALL ;  /* 0x0000000000007948 */ /* 0x000fea0003800000 */
[----:B------:R-:W-:Y:S01]  /*7650*/  R2UR UR4, R25 ;  /* 0x00000000190472ca */ /* 0x000fe200000e0000 */
[----:B------:R-:W1:Y:S01]  /*7660*/  S2R R65, SR_CgaCtaId ;  /* 0x0000000000417919 */ /* 0x000e620000008800 */
[C---:B------:R-:W-:Y:S01]  /*7670*/  SHF.L.U32 R20, R29.reuse, 0x10, RZ ;  /* 0x000000101d147819 */ /* 0x040fe200000006ff */
[----:B------:R-:W-:Y:S01]  /*7680*/  BSSY.RECONVERGENT B0, `(.L_x_128) ;  /* 0x0000054000007945 */ /* 0x000fe20003800200 */
[----:B------:R-:W-:Y:S02]  /*7690*/  LOP3.LUT R21, R29, 0xffff0000, RZ, 0xc0, !PT ;  /* 0xffff00001d157812 */ /* 0x000fe400078ec0ff */
[----:B------:R-:W-:Y:S02]  /*76a0*/  ISETP.NE.AND P6, PT, R58, RZ, PT ;  /* 0x000000ff3a00720c */ /* 0x000fe40003fc5270 */
[----:B------:R-:W-:Y:S05]  /*76b0*/  ISETP.NE.AND P0, PT, R57, RZ, PT ;  /* 0x000000ff3900720c */ /* 0x000fea0003f05270 */
[----:B------:R-:W3:Y:S02]  /*76c0*/  LDTM.16dp256bit.x4 R4, tmem[UR4+0x20] ;  /* 0x00002004000479ee */ /* 0x000ee40008120000 */
[----:B---3--:R-:W-:Y:S01]  /*76d0*/  FMUL R0, R24, R4 ;  /* 0x0000000418007220 */ /* 0x008fe20000400000 */
[----:B------:R-:W-:Y:S01]  /*76e0*/  LOP3.LUT R4, R28, 0xffff0000, RZ, 0xc0, !PT ;  /* 0xffff00001c047812 */ /* 0x000fe200078ec0ff */
[C---:B------:R-:W-:Y:S01]  /*76f0*/  FMUL R2, R24.reuse, R5 ;  /* 0x0000000518027220 */ /* 0x040fe20000400000 */
[C---:B------:R-:W-:Y:S01]  /*7700*/  FMUL R7, R24.reuse, R7 ;  /* 0x0000000718077220 */ /* 0x040fe20000400000 */
[C---:B------:R-:W-:Y:S01]  /*7710*/  FFMA R0, R27.reuse, R3, R0 ;  /* 0x000000031b007223 */ /* 0x040fe20000000000 */
[C---:B------:R-:W-:Y:S01]  /*7720*/  FMUL R3, R24.reuse, R6 ;  /* 0x0000000618037220 */ /* 0x040fe20000400000 */
[C---:B------:R-:W-:Y:S01]  /*7730*/  FFMA R2, R27.reuse, R4, R2 ;  /* 0x000000041b027223 */ /* 0x040fe20000000002 */
[C---:B------:R-:W-:Y:S01]  /*7740*/  FMUL R4, R24.reuse, R8 ;  /* 0x0000000818047220 */ /* 0x040fe20000400000 */
[----:B------:R-:W-:Y:S01]  /*7750*/  FMUL R8, R24, R12 ;  /* 0x0000000c18087220 */ /* 0x000fe20000400000 */
[C---:B------:R-:W-:Y:S01]  /*7760*/  FFMA R3, R27.reuse, R20, R3 ;  /* 0x000000141b037223 */ /* 0x040fe20000000003 */
[----:B------:R-:W-:Y:S01]  /*7770*/  FFMA R7, R27, R21, R7 ;  /* 0x000000151b077223 */ /* 0x000fe20000000007 */
[----:B------:R-:W-:Y:S01]  /*7780*/  F2FP.BF16.F32.PACK_AB R32, R2, R0 ;  /* 0x000000000220723e */ /* 0x000fe200000010ff */
[----:B------:R-:W-:Y:S01]  /*7790*/  FMUL R12, R24, R16 ;  /* 0x00000010180c7220 */ /* 0x000fe20000400000 */
[----:B------:R-:W-:Y:S01]  /*77a0*/  SHF.L.U32 R16, R30, 0x10, RZ ;  /* 0x000000101e107819 */ /* 0x000fe200000006ff */
[----:B------:R-:W-:Y:S01]  /*77b0*/  FMUL R5, R24, R9 ;  /* 0x0000000918057220 */ /* 0x000fe20000400000 */
[----:B------:R-:W-:Y:S01]  /*77c0*/  LOP3.LUT R0, R30, 0xffff0000, RZ, 0xc0, !PT ;  /* 0xffff00001e007812 */ /* 0x000fe200078ec0ff */
[C---:B------:R-:W-:Y:S01]  /*77d0*/  FMUL R6, R24.reuse, R10 ;  /* 0x0000000a18067220 */ /* 0x040fe20000400000 */
[----:B------:R-:W-:Y:S01]  /*77e0*/  SHF.L.U32 R2, R31, 0x10, RZ ;  /* 0x000000101f027819 */ /* 0x000fe200000006ff */
[----:B------:R-:W-:Y:S01]  /*77f0*/  FFMA R4, R27, R16, R4 ;  /* 0x000000101b047223 */ /* 0x000fe20000000004 */
[----:B------:R-:W-:Y:S01]  /*7800*/  F2FP.BF16.F32.PACK_AB R33, R7, R3 ;  /* 0x000000030721723e */ /* 0x000fe200000010ff */
[----:B------:R-:W-:Y:S01]  /*7810*/  FFMA R5, R27, R0, R5 ;  /* 0x000000001b057223 */ /* 0x000fe20000000005 */
[----:B------:R-:W-:Y:S01]  /*7820*/  LOP3.LUT R3, R31, 0xffff0000, RZ, 0xc0, !PT ;  /* 0xffff00001f037812 */ /* 0x000fe200078ec0ff */
[----:B------:R-:W-:Y:S01]  /*7830*/  FMUL R11, R24, R11 ;  /* 0x0000000b180b7220 */ /* 0x000fe20000400000 */
[C---:B------:R-:W-:Y:S01]  /*7840*/  SHF.L.U32 R0, R36.reuse, 0x10, RZ ;  /* 0x0000001024007819 */ /* 0x040fe200000006ff */
[C---:B------:R-:W-:Y:S01]  /*7850*/  FFMA R6, R27.reuse, R2, R6 ;  /* 0x000000021b067223 */ /* 0x040fe20000000006 */
[----:B------:R-:W-:Y:S01]  /*7860*/  LOP3.LUT R2, R36, 0xffff0000, RZ, 0xc0, !PT ;  /* 0xffff000024027812 */ /* 0x000fe200078ec0ff */
[----:B------:R-:W-:Y:S01]  /*7870*/  FFMA R11, R27, R3, R11 ;  /* 0x000000031b0b7223 */ /* 0x000fe2000000000b */
[----:B------:R-:W-:Y:S01]  /*7880*/  SHF.L.U32 R3, R37, 0x10, RZ ;  /* 0x0000001025037819 */ /* 0x000fe200000006ff */
[C---:B------:R-:W-:Y:S01]  /*7890*/  FMUL R9, R24.reuse, R13 ;  /* 0x0000000d18097220 */ /* 0x040fe20000400000 */
[----:B------:R-:W-:Y:S01]  /*78a0*/  F2FP.BF16.F32.PACK_AB R34, R5, R4 ;  /* 0x000000040522723e */ /* 0x000fe200000010ff */
[----:B------:R-:W-:Y:S01]  /*78b0*/  FMUL R10, R24, R14 ;  /* 0x0000000e180a7220 */ /* 0x000fe20000400000 */
[----:B------:R-:W-:Y:S01]  /*78c0*/  SHF.L.U32 R4, R39, 0x10, RZ ;  /* 0x0000001027047819 */ /* 0x000fe200000006ff */
[----:B------:R-:W-:Y:S01]  /*78d0*/  FFMA R8, R27, R0, R8 ;  /* 0x000000001b087223 */ /* 0x000fe20000000008 */
[----:B------:R-:W-:Y:S01]  /*78e0*/  LOP3.LUT R0, R37, 0xffff0000, RZ, 0xc0, !PT ;  /* 0xffff000025007812 */ /* 0x000fe200078ec0ff */
[C---:B------:R-:W-:Y:S01]  /*78f0*/  FFMA R9, R27.reuse, R2, R9 ;  /* 0x000000021b097223 */ /* 0x040fe20000000009 */
[C---:B------:R-:W-:Y:S01]  /*7900*/  SHF.L.U32 R2, R38.reuse, 0x10, RZ ;  /* 0x0000001026027819 */ /* 0x040fe200000006ff */
[----:B------:R-:W-:Y:S01]  /*7910*/  FFMA R10, R27, R3, R10 ;  /* 0x000000031b0a7223 */ /* 0x000fe2000000000a */
[----:B------:R-:W-:Y:S01]  /*7920*/  LOP3.LUT R3, R38, 0xffff0000, RZ, 0xc0, !PT ;  /* 0xffff000026037812 */ /* 0x000fe200078ec0ff */
[C---:B------:R-:W-:Y:S01]  /*7930*/  FMUL R15, R24.reuse, R15 ;  /* 0x0000000f180f7220 */ /* 0x040fe20000400000 */
[----:B------:R-:W-:Y:S01]  /*7940*/  LOP3.LUT R5, R39, 0xffff0000, RZ, 0xc0, !PT ;  /* 0xffff000027057812 */ /* 0x000fe200078ec0ff */
[C---:B------:R-:W-:Y:S01]  /*7950*/  FMUL R13, R24.reuse, R17 ;  /* 0x00000011180d7220 */ /* 0x040fe20000400000 */
[----:B------:R-:W-:Y:S01]  /*7960*/  F2FP.BF16.F32.PACK_AB R35, R11, R6 ;  /* 0x000000060b23723e */ /* 0x000fe200000010ff */
[C---:B------:R-:W-:Y:S01]  /*7970*/  FMUL R14, R24.reuse, R18 ;  /* 0x00000012180e7220 */ /* 0x040fe20000400000 */
[C---:B------:R-:W-:Y:S01]  /*7980*/  FFMA R15, R27.reuse, R0, R15 ;  /* 0x000000001b0f7223 */ /* 0x040fe2000000000f */
[----:B------:R-:W-:Y:S01]  /*7990*/  FMUL R19, R24, R19 ;  /* 0x0000001318137220 */ /* 0x000fe20000400000 */
[----:B------:R-:W-:Y:S01]  /*79a0*/  FFMA R12, R27, R2, R12 ;  /* 0x000000021b0c7223 */ /* 0x000fe2000000000c */
[----:B------:R3:W-:Y:S01]  /*79b0*/  STSM.16.M88.4 [R60+0x1400], R32 ;  /* 0x001400203c007844 */ /* 0x0007e20000000200 */
[----:B------:R-:W-:Y:S01]  /*79c0*/  F2FP.BF16.F32.PACK_AB R8, R9, R8 ;  /* 0x000000080908723e */ /* 0x000fe200000010ff */
[----:B------:R-:W-:Y:S01]  /*79d0*/  FFMA R13, R27, R3, R13 ;  /* 0x000000031b0d7223 */ /* 0x000fe2000000000d */
[----:B------:R-:W-:Y:S01]  /*79e0*/  F2FP.BF16.F32.PACK_AB R9, R15, R10 ;  /* 0x0000000a0f09723e */ /* 0x000fe200000010ff */
[C---:B------:R-:W-:Y:S01]  /*79f0*/  FFMA R14, R27.reuse, R4, R14 ;  /* 0x000000041b0e7223 */ /* 0x040fe2000000000e */
[----:B------:R-:W-:Y:S01]  /*7a00*/  FFMA R19, R27, R5, R19 ;  /* 0x000000051b137223 */ /* 0x000fe20000000013 */
[----:B------:R-:W-:Y:S02]  /*7a10*/  MOV R0, UR46 ;  /* 0x0000002e00007c02 */ /* 0x000fe40008000f00 */
[----:B------:R-:W-:Y:S02]  /*7a20*/  F2FP.BF16.F32.PACK_AB R10, R13, R12 ;  /* 0x0000000c0d0a723e */ /* 0x000fe400000010ff */
[----:B------:R-:W-:Y:S02]  /*7a30*/  F2FP.BF16.F32.PACK_AB R11, R19, R14 ;  /* 0x0000000e130b723e */ /* 0x000fe400000010ff */
[----:B------:R-:W-:Y:S02]  /*7a40*/  @P6 LEA R0, R0, UR44, 0x3 ;  /* 0x0000002c00006c11 */ /* 0x000fe4000f8e18ff */
[----:B------:R-:W-:Y:S01]  /*7a50*/  LEA R2, R61, UR44, 0x3 ;  /* 0x0000002c3d027c11 */ /* 0x000fe2000f8e18ff */
[----:B------:R3:W-:Y:S01]  /*7a60*/  STSM.16.M88.4 [R59+0x1400], R8 ;  /* 0x001400083b007844 */ /* 0x0007e20000000200 */
[----:B------:R-:W-:Y:S02]  /*7a70*/  @P6 IADD3 R0, PT, PT, R0, 0x130, RZ ;  /* 0x0000013000006810 */ /* 0x000fe40007ffe0ff */
[----:B------:R-:W-:Y:S01]  /*7a80*/  @P6 SHF.L.U32 R3, R55, 0x1f, RZ ;  /* 0x0000001f37036819 */ /* 0x000fe200000006ff */
[----:B------:R-:W-:Y:S01]  /*7a90*/  @!PT LDS RZ, [RZ] ;  /* 0x00000000fffff984 */ /* 0x000fe20000000800 */
[----:B------:R-:W-:Y:S01]  /*7aa0*/  @!PT LDS RZ, [RZ] ;  /* 0x00000000fffff984 */ /* 0x000fe20000000800 */
[----:B------:R-:W-:Y:S01]  /*7ab0*/  @!PT LDS RZ, [RZ] ;  /* 0x00000000fffff984 */ /* 0x000fe20000000800 */
[----:B------:R-:W-:Y:S01]  /*7ac0*/  @!PT LDS RZ, [RZ] ;  /* 0x00000000fffff984 */ /* 0x000fe20000000800 */
[----:B------:R4:W-:Y:S06]  /*7ad0*/  MEMBAR.ALL.CTA ;  /* 0x0000000000007992 */ /* 0x0009ec0000008000 */
[----:B----4-:R-:W4:Y:S01]  /*7ae0*/  FENCE.VIEW.ASYNC.S ;  /* 0x00000000000073c6 */ /* 0x010f220000000000 */
[----:B-1----:R-:W-:Y:S01]  /*7af0*/  @P6 PRMT R0, R65, 0x654, R0 ;  /* 0x0000065441006816 */ /* 0x002fe20000000000 */
[----:B----4-:R-:W-:Y:S06]  /*7b00*/  BAR.SYNC.DEFER_BLOCKING 0x1, 0x80 ;  /* 0x0042000000007b1d */ /* 0x010fec0000010000 */
[----:B------:R-:W-:Y:S05]  /*7b10*/  @P0 BRA `(.L_x_129) ;  /* 0x0000000000280947 */ /* 0x000fea0003800000 */
[----:B------:R-:W1:Y:S01]  /*7b20*/  LDCU.64 UR6, c[0x0][0x348] ;  /* 0x00006900ff0677ac */ /* 0x000e620008000a00 */
[----:B------:R-:W-:Y:S02]  /*7b30*/  UIADD3 UR9, UPT, UPT, UR49, 0x20, URZ ;  /* 0x0000002031097890 */ /* 0x000fe4000fffe0ff */
[----:B------:R-:W-:Y:S01]  /*7b40*/  UIADD3 UR8, UPT, UPT, UR44, 0x1400, URZ ;  /* 0x000014002c087890 */ /* 0x000fe2000fffe0ff */
[----:B------:R-:W-:Y:S01]  /*7b50*/  UMOV UR10, UR50 ;  /* 0x00000032000a7c82 */ /* 0x000fe20008000000 */
[----:B------:R-:W-:Y:S01]  /*7b60*/  UMOV UR11, UR36 ;  /* 0x00000024000b7c82 */ /* 0x000fe20008000000 */
[----:B-1----:R-:W-:Y:S04]  /*7b70*/  UIADD3 UR4, UP0, UPT, UR6, 0x680, URZ ;  /* 0x0000068006047890 */ /* 0x002fe8000ff1e0ff */
[----:B------:R-:W-:Y:S09]  /*7b80*/  UIADD3.X UR5, UPT, UPT, URZ, UR7, URZ, UP0, !UPT ;  /* 0x00000007ff057290 */ /* 0x000ff200087fe4ff */
[----:B------:R1:W-:Y:S01]  /*7b90*/  UTMASTG.3D [UR8], [UR4] ;  /* 0x00000008040073b5 */ /* 0x0003e20008010000 */
[----:B------:R0:W-:Y:S01]  /*7ba0*/  UTMACMDFLUSH ;  /* 0x00000000000079b7 */ /* 0x0001e20000000000 */
[----:B-1----:R-:W-:Y:S04]  /*7bb0*/  DEPBAR.LE SB0, 0x1 ;  /* 0x000080400000791a */ /* 0x002fe80000000000 */
.L_x_129:
[----:B------:R-:W-:Y:S05]  /*7bc0*/  BSYNC.RECONVERGENT B0 ;  /* 0x0000000000007941 */ /* 0x000fea0003800200 */
.L_x_128:
[----:B------:R-:W-:Y:S01]  /*7bd0*/  BAR.SYNC.DEFER_BLOCKING 0x1, 0x80 ;  /* 0x0042000000007b1d */ /* 0x000fe20000010000 */
[----:B------:R-:W-:Y:S04]  /*7be0*/  UIADD3 UR4, UPT, UPT, UR46, 0x1, URZ ;  /* 0x000000012e047890 */ /* 0x000fe8000fffe0ff */
[----:B------:R-:W-:Y:S04]  /*7bf0*/  UISETP.NE.AND UP0, UPT, UR4, 0x4, UPT ;  /* 0x000000040400788c */ /* 0x000fe8000bf05270 */
[----:B------:R-:W-:Y:S01]  /*7c00*/  USEL UR45, UR4, URZ, UP0 ;  /* 0x000000ff042d7287 */ /* 0x000fe20008000000 */
[----:B------:R1:W-:Y:S01]  /*7c10*/  @P6 SYNCS.ARRIVE.TRANS64.RED.A1T0 RZ, [R0+URZ], RZ ;  /* 0x000000ff00ff69a7 */ /* 0x0003e200081004ff */
[----:B------:R-:W-:Y:S01]  /*7c20*/  BSSY B1, `(.L_x_130) ;  /* 0x0000014000017945 */ /* 0x000fe20003800000 */
[----:B------:R-:W4:Y:S02]  /*7c30*/  @P6 SYNCS.PHASECHK.TRANS64.TRYWAIT P0, [R2+URZ+0x110], R3 ;  /* 0x00011003020065a7 */ /* 0x000f2400080011ff */
[----:B----4-:R-:W-:Y:S01]  /*7c40*/  @P6 SEL R63, RZ, 0x1, !P0 ;  /* 0x00000001ff3f6807 */ /* 0x010fe20004000000 */
[----:B-1----:R-:W-:Y:S06]  /*7c50*/  @!P6 BRA `(.L_x_131) ;  /* 0x000000000040e947 */ /* 0x002fec0003800000 */
[----:B------:R-:W-:Y:S01]  /*7c60*/  ISETP.NE.AND P1, PT, R64, RZ, PT ;  /* 0x000000ff4000720c */ /* 0x000fe20003f25270 */
[----:B------:R-:W-:Y:S01]  /*7c70*/  BSSY B0, `(.L_x_132) ;  /* 0x0000009000007945 */ /* 0x000fe20003800000 */
[----:B------:R-:W-:Y:S11]  /*7c80*/  ISETP.NE.AND P0, PT, R63, RZ, PT ;  /* 0x000000ff3f00720c */ /* 0x000ff60003f05270 */
[----:B------:R-:W-:Y:S05]  /*7c90*/  @P1 IMAD R3, R61, 0x1000, R62 ;  /* 0x000010003d031824 */ /* 0x000fea00078e023e */
[----:B------:R-:W-:Y:S05]  /*7ca0*/  @P1 IADD3 R0, PT, PT, R3, UR44, RZ ;  /* 0x0000002c03001c10 */ /* 0x000fea000fffe0ff */
[----:B------:R-:W-:Y:S01]  /*7cb0*/  @P1 IMAD.IADD R0, R56, 0x1, R0 ;  /* 0x0000000138001824 */ /* 0x000fe200078e0200 */
[----:B------:R-:W-:Y:S06]  /*7cc0*/  @P0 BRA `(.L_x_133) ;  /* 0x00000000000c0947 */ /* 0x000fec0003800000 */
[----:B------:R-:W-:Y:S04]  /*7cd0*/  SHF.L.U32 R4, R55, 0x1f, RZ ;  /* 0x0000001f37047819 */ /* 0x000fe800000006ff */
[----:B------:R-:W1:Y:S02]  /*7ce0*/  SYNCS.PHASECHK.TRANS64.TRYWAIT P0, [R2+URZ+0x110], R4 ;  /* 0x00011004020075a7 */ /* 0x000e6400080011ff */
[----:B-1----:R-:W-:Y:S05]  /*7cf0*/  @!P0 BRA `(.L_x_134) ;  /* 0x0000002000d08947 */ /* 0x002fea0003800000 */
.L_x_133:
[----:B------:R-:W-:Y:S05]  /*7d00*/  BSYNC B0 ;  /* 0x0000000000007941 */ /* 0x000fea0003800000 */
.L_x_132:
[----:B------:R-:W-:Y:S02]  /*7d10*/  ISETP.NE.AND P0, PT, R64, RZ, PT ;  /* 0x000000ff4000720c */ /* 0x000fe40003f05270 */
[----:B------:R-:W-:Y:S11]  /*7d20*/  IADD3 R61, PT, PT, R61, 0x1, RZ ;  /* 0x000000013d3d7810 */ /* 0x000ff60007ffe0ff */
[----:B------:R-:W-:Y:S05]  /*7d30*/  @P0 WARPSYNC.ALL ;  /* 0x0000000000000948 */ /* 0x000fea0003800000 */
[----:B------:R4:W1:Y:S04]  /*7d40*/  @P0 LDSM.16.M88.4 R28, [R3+UR44+0x400] ;  /* 0x0004002c031c083b */ /* 0x0008680008000200 */
[----:B------:R4:W1:Y:S02]  /*7d50*/  @P0 LDSM.16.M88.4 R36, [R0+0x400] ;  /* 0x000400000024083b */ /* 0x0008640000000200 */
.L_x_131:
[----:B------:R-:W-:Y:S05]  /*7d60*/  BSYNC B1 ;  /* 0x0000000000017941 */ /* 0x000fea0003800000 */
.L_x_130:
[----:B----4-:R-:W-:Y:S05]  /*7d70*/  VIADD R0, R25, 0x40 ;  /* 0x0000004019007836 */ /* 0x010fea0000000000 */
[----:B------:R-:W-:Y:S04]  /*7d80*/  SHF.R.U32.HI R0, RZ, 0x15, R0 ;  /* 0x00000015ff007819 */ /* 0x000fe80000011600 */
[----:B------:R-:W-:Y:S11]  /*7d90*/  LOP3.LUT P0, RZ, R0, 0x3, R46, 0x48, !PT ;  /* 0x0000000300ff7812 */ /* 0x000ff6000780482e */
[----:B------:R-:W-:Y:S02]  /*7da0*/  @!UPT UIADD3 URZ, UPT, UPT, URZ, URZ, URZ ;  /* 0x000000fffffff290 */ /* 0x000fe4000fffe0ff */
[----:B------:R-:W-:Y:S05]  /*7db0*/  @!P0 BRA `(.L_x_135) ;  /* 0x0000000000408947 */ /* 0x000fea0003800000 */
[----:B------:R-:W4:Y:S01]  /*7dc0*/  LDCU.64 UR8, c[0x4][0x70] ;  /* 0x01000e00ff0877ac */ /* 0x000f220008000a00 */
[----:B------:R-:W-:Y:S01]  /*7dd0*/  MOV R3, 0x0 ;  /* 0x0000000000037802 */ /* 0x000fe20000000f00 */
[----:B------:R-:W-:Y:S02]  /*7de0*/  HFMA2 R12, -RZ, RZ, 0, 5.9604644775390625e-08 ;  /* 0x00000001ff0c7431 */ /* 0x000fe400000001ff */
[----:B---3--:R-:W-:Y:S02]  /*7df0*/  IMAD.MOV.U32 R8, RZ, RZ, 0x192 ;  /* 0x00000192ff087424 */ /* 0x008fe400078e00ff */
[----:B------:R-:W-:Y:S01]  /*7e00*/  IMAD.MOV.U32 R13, RZ, RZ, RZ ;  /* 0x000000ffff0d7224 */ /* 0x000fe200078e00ff */
[----:B------:R-:W3:Y:S01]  /*7e10*/  LDCU.64 UR6, c[0x4][0x78] ;  /* 0x01000f00ff0677ac */ /* 0x000ee20008000a00 */
[----:B-1----:R-:W1:Y:S01]  /*7e20*/  LDC.64 R2, c[0x4][R3] ;  /* 0x0100000003027b82 */ /* 0x002e620000000a00 */
[----:B------:R-:W5:Y:S01]  /*7e30*/  LDCU.64 UR4, c[0x4][0x10] ;  /* 0x01000200ff0477ac */ /* 0x000f620008000a00 */
[----:B----4-:R-:W-:Y:S01]  /*7e40*/  MOV R5, UR9 ;  /* 0x0000000900057c02 */ /* 0x010fe20008000f00 */
[----:B------:R-:W-:Y:S01]  /*7e50*/  IMAD.U32 R4, RZ, RZ, UR8 ;  /* 0x00000008ff047e24 */ /* 0x000fe2000f8e00ff */
[----:B---3--:R-:W-:Y:S01]  /*7e60*/  MOV R7, UR7 ;  /* 0x0000000700077c02 */ /* 0x008fe20008000f00 */
[----:B------:R-:W-:Y:S01]  /*7e70*/  IMAD.U32 R6, RZ, RZ, UR6 ;  /* 0x00000006ff067e24 */ /* 0x000fe2000f8e00ff */
[----:B-----5:R-:W-:Y:S01]  /*7e80*/  MOV R11, UR5 ;  /* 0x00000005000b7c02 */ /* 0x020fe20008000f00 */
[----:B------:R-:W-:Y:S02]  /*7e90*/  IMAD.U32 R10, RZ, RZ, UR4 ;  /* 0x00000004ff0a7e24 */ /* 0x000fe4000f8e00ff */
[----:B------:R-:W-:Y:S07]  /*7ea0*/  LEPC R20, `(.L_x_135) ;  /* 0x000000001014794e */ /* 0x000fee0000000000 */
[----:B-12---:R-:W-:Y:S05]  /*7eb0*/  CALL.ABS.NOINC R2 ;  /* 0x0000000002007343 */ /* 0x006fea0003c00000 */
.L_x_135:
[----:B-1----:R-:W-:Y:S01]  /*7ec0*/  SHF.L.U32 R3, R28, 0x10, RZ ;  /* 0x000000101c037819 */ /* 0x002fe200000006ff */
[----:B------:R-:W-:Y:S05]  /*7ed0*/  WARPSYNC.ALL ;  /* 0x0000000000007948 */ /* 0x000fea0003800000 */
[----:B------:R-:W-:Y:S01]  /*7ee0*/  R2UR UR4, R25 ;  /* 0x00000000190472ca */ /* 0x000fe200000e0000 */
[----:B------:R-:W-:Y:S01]  /*7ef0*/  BSSY.RECONVERGENT B0, `(.L_x_136) ;  /* 0x0000055000007945 */ /* 0x000fe20003800200 */
[C---:B------:R-:W-:Y:S02]  /*7f00*/  SHF.L.U32 R20, R29.reuse, 0x10, RZ ;  /* 0x000000101d147819 */ /* 0x040fe400000006ff */
[----:B------:R-:W-:Y:S02]  /*7f10*/  LOP3.LUT R21, R29, 0xffff0000, RZ, 0xc0, !PT ;  /* 0xffff00001d157812 */ /* 0x000fe400078ec0ff */
[----:B------:R-:W-:Y:S02]  /*7f20*/  ISETP.NE.AND P6, PT, R58, RZ, PT ;  /* 0x000000ff3a00720c */ /* 0x000fe40003fc5270 */
[----:B------:R-:W-:Y:S05]  /*7f30*/  ISETP.NE.AND P0, PT, R57, RZ, PT ;  /* 0x000000ff3900720c */ /* 0x000fea0003f05270 */
[----:B---3--:R-:W1:Y:S02]  /*7f40*/  LDTM.16dp256bit.x4 R4, tmem[UR4+0x40] ;  /* 0x00004004000479ee */ /* 0x008e640008120000 */
[----:B-1----:R-:W-:Y:S01]  /*7f50*/  FMUL R0, R24, R4 ;  /* 0x0000000418007220 */ /* 0x002fe20000400000 */
[----:B------:R-:W-:Y:S01]  /*7f60*/  LOP3.LUT R4, R28, 0xffff0000, RZ, 0xc0, !PT ;  /* 0xffff00001c047812 */ /* 0x000fe200078ec0ff */
[C---:B------:R-:W-:Y:S01]  /*7f70*/  FMUL R2, R24.reuse, R5 ;  /* 0x0000000518027220 */ /* 0x040fe20000400000 */
        /* <DEDUP_REMOVED lines=26> */
[----:B------:R-:W-:Y:S01]  /*8120*/  FMUL R10, R24, R14 ;  /* 0x0000000e180a7220 */ /* 0x000fe20000400000 */
[----:B------:R-:W-:Y:S01]  /*8130*/  SHF.L.U32 R4, R39, 0x10, RZ ;  /* 0x0000001027047819 */ /* 0x000fe200000006ff */
[----:B------:R-:W-:Y:S01]  /*8140*/  FFMA R11, R27, R16, R11 ;  /* 0x000000101b0b7223 */ /* 0x000fe2000000000b */
[----:B------:R-:W-:Y:S01]  /*8150*/  LOP3.LUT R5, R39, 0xffff0000, RZ, 0xc0, !PT ;  /* 0xffff000027057812 */ /* 0x000fe200078ec0ff */
[----:B------:R-:W-:Y:S01]  /*8160*/  FFMA R8, R27, R0, R8 ;  /* 0x000000001b087223 */ /* 0x000fe20000000008 */
[----:B------:R-:W-:Y:S01]  /*8170*/  LOP3.LUT R0, R37, 0xffff0000, RZ, 0xc0, !PT ;  /* 0xffff000025007812 */ /* 0x000fe200078ec0ff */
[C---:B------:R-:W-:Y:S01]  /*8180*/  FFMA R9, R27.reuse, R2, R9 ;  /* 0x000000021b097223 */ /* 0x040fe20000000009 */
[C---:B------:R-:W-:Y:S01]  /*8190*/  SHF.L.U32 R2, R38.reuse, 0x10, RZ ;  /* 0x0000001026027819 */ /* 0x040fe200000006ff */
[----:B------:R-:W-:Y:S01]  /*81a0*/  FFMA R10, R27, R3, R10 ;  /* 0x000000031b0a7223 */ /* 0x000fe2000000000a */
[----:B------:R-:W-:Y:S01]  /*81b0*/  LOP3.LUT R3, R38, 0xffff0000, RZ, 0xc0, !PT ;  /* 0xffff000026037812 */ /* 0x000fe200078ec0ff */
[C---:B------:R-:W-:Y:S01]  /*81c0*/  FMUL R15, R24.reuse, R15 ;  /* 0x0000000f180f7220 */ /* 0x040fe20000400000 */
[----:B------:R-:W-:Y:S01]  /*81d0*/  F2FP.BF16.F32.PACK_AB R35, R11, R6 ;  /* 0x000000060b23723e */ /* 0x000fe200000010ff */
[C---:B------:R-:W-:Y:S01]  /*81e0*/  FMUL R13, R24.reuse, R17 ;  /* 0x00000011180d7220 */ /* 0x040fe20000400000 */
[C---:B------:R-:W-:Y:S01]  /*81f0*/  FMUL R14, R24.reuse, R18 ;  /* 0x00000012180e7220 */ /* 0x040fe20000400000 */
[----:B------:R-:W-:Y:S01]  /*8200*/  FFMA R15, R27, R0, R15 ;  /* 0x000000001b0f7223 */ /* 0x000fe2000000000f */
[----:B------:R-:W-:Y:S01]  /*8210*/  FMUL R19, R24, R19 ;  /* 0x0000001318137220 */ /* 0x000fe20000400000 */
[----:B------:R1:W-:Y:S01]  /*8220*/  STSM.16.M88.4 [R60+0x2400], R32 ;  /* 0x002400203c007844 */ /* 0x0003e20000000200 */
[----:B------:R-:W-:Y:S01]  /*8230*/  F2FP.BF16.F32.PACK_AB R8, R9, R8 ;  /* 0x000000080908723e */ /* 0x000fe200000010ff */
[----:B------:R-:W-:Y:S01]  /*8240*/  FFMA R12, R27, R2, R12 ;  /* 0x000000021b0c7223 */ /* 0x000fe2000000000c */
[----:B------:R-:W-:Y:S01]  /*8250*/  F2FP.BF16.F32.PACK_AB R9, R15, R10 ;  /* 0x0000000a0f09723e */ /* 0x000fe200000010ff */
[C---:B------:R-:W-:Y:S01]  /*8260*/  FFMA R13, R27.reuse, R3, R13 ;  /* 0x000000031b0d7223 */ /* 0x040fe2000000000d */
        /* <DEDUP_REMOVED lines=15> */
[----:B---3--:R-:W3:Y:S01]  /*8360*/  FENCE.VIEW.ASYNC.S ;  /* 0x00000000000073c6 */ /* 0x008ee20000000000 */
[----:B------:R-:W-:Y:S01]  /*8370*/  @P6 PRMT R0, R65, 0x654, R0 ;  /* 0x0000065441006816 */ /* 0x000fe20000000000 */
[----:B---3--:R-:W-:Y:S06]  /*8380*/  BAR.SYNC.DEFER_BLOCKING 0x1, 0x80 ;  /* 0x0042000000007b1d */ /* 0x008fec0000010000 */
[----:B------:R-:W-:Y:S05]  /*8390*/  @P0 BRA `(.L_x_137) ;  /* 0x0000000000280947 */ /* 0x000fea0003800000 */
[----:B------:R-:W3:Y:S01]  /*83a0*/  LDCU.64 UR6, c[0x0][0x348] ;  /* 0x00006900ff0677ac */ /* 0x000ee20008000a00 */
[----:B------:R-:W-:Y:S02]  /*83b0*/  UIADD3 UR9, UPT, UPT, UR49, 0x40, URZ ;  /* 0x0000004031097890 */ /* 0x000fe4000fffe0ff */
[----:B------:R-:W-:Y:S01]  /*83c0*/  UIADD3 UR8, UPT, UPT, UR44, 0x2400, URZ ;  /* 0x000024002c087890 */ /* 0x000fe2000fffe0ff */
[----:B------:R-:W-:Y:S01]  /*83d0*/  UMOV UR10, UR50 ;  /* 0x00000032000a7c82 */ /* 0x000fe20008000000 */
[----:B------:R-:W-:Y:S01]  /*83e0*/  UMOV UR11, UR36 ;  /* 0x00000024000b7c82 */ /* 0x000fe20008000000 */
[----:B---3--:R-:W-:Y:S04]  /*83f0*/  UIADD3 UR4, UP0, UPT, UR6, 0x680, URZ ;  /* 0x0000068006047890 */ /* 0x008fe8000ff1e0ff */
[----:B------:R-:W-:Y:S09]  /*8400*/  UIADD3.X UR5, UPT, UPT, URZ, UR7, URZ, UP0, !UPT ;  /* 0x00000007ff057290 */ /* 0x000ff200087fe4ff */
[----:B------:R3:W-:Y:S01]  /*8410*/  UTMASTG.3D [UR8], [UR4] ;  /* 0x00000008040073b5 */ /* 0x0007e20008010000 */
[----:B------:R0:W-:Y:S01]  /*8420*/  UTMACMDFLUSH ;  /* 0x00000000000079b7 */ /* 0x0001e20000000000 */
[----:B---3--:R-:W-:Y:S04]  /*8430*/  DEPBAR.LE SB0, 0x1 ;  /* 0x000080400000791a */ /* 0x008fe80000000000 */
.L_x_137:
[----:B------:R-:W-:Y:S05]  /*8440*/  BSYNC.RECONVERGENT B0 ;  /* 0x0000000000007941 */ /* 0x000fea0003800200 */
.L_x_136:
        /* <DEDUP_REMOVED lines=8> */
[----:B---3--:R-:W-:Y:S06]  /*84d0*/  @!P6 BRA `(.L_x_139) ;  /* 0x000000000040e947 */ /* 0x008fec0003800000 */
        /* <DEDUP_REMOVED lines=8> */
[----:B------:R-:W3:Y:S02]  /*8560*/  SYNCS.PHASECHK.TRANS64.TRYWAIT P0, [R3+URZ+0x110], R0 ;  /* 0x00011000030075a7 */ /* 0x000ee400080011ff */
[----:B---3--:R-:W-:Y:S05]  /*8570*/  @!P0 BRA `(.L_x_142) ;  /* 0x0000001800c48947 */ /* 0x008fea0003800000 */
.L_x_141:
[----:B------:R-:W-:Y:S05]  /*8580*/  BSYNC B0 ;  /* 0x0000000000007941 */ /* 0x000fea0003800000 */
.L_x_140:
[----:B------:R-:W-:Y:S11]  /*8590*/  ISETP.NE.AND P0, PT, R64, RZ, PT ;  /* 0x000000ff4000720c */ /* 0x000ff60003f05270 */
[----:B------:R-:W-:Y:S02]  /*85a0*/  @!UPT UIADD3 URZ, UPT, UPT, URZ, URZ, URZ ;  /* 0x000000fffffff290 */ /* 0x000fe4000fffe0ff */
[----:B------:R-:W-:Y:S05]  /*85b0*/  @P0 WARPSYNC.ALL ;  /* 0x0000000000000948 */ /* 0x000fea0003800000 */
[----:B------:R4:W1:Y:S04]  /*85c0*/  @P0 LDSM.16.M88.4 R28, [R61+UR44+0x400] ;  /* 0x0004002c3d1c083b */ /* 0x0008680008000200 */
[----:B------:R4:W1:Y:S02]  /*85d0*/  @P0 LDSM.16.M88.4 R36, [R2+0x400] ;  /* 0x000400000224083b */ /* 0x0008640000000200 */
.L_x_139:
[----:B------:R-:W-:Y:S05]  /*85e0*/  BSYNC B1 ;  /* 0x0000000000017941 */ /* 0x000fea0003800000 */
.L_x_138:
[----:B---3--:R-:W-:Y:S05]  /*85f0*/  VIADD R0, R25, 0x60 ;  /* 0x0000006019007836 */ /* 0x008fea0000000000 */
[----:B------:R-:W-:Y:S04]  /*8600*/  SHF.R.U32.HI R0, RZ, 0x15, R0 ;  /* 0x00000015ff007819 */ /* 0x000fe80000011600 */
[----:B------:R-:W-:Y:S11]  /*8610*/  LOP3.LUT P0, RZ, R0, 0x3, R46, 0x48, !PT ;  /* 0x0000000300ff7812 */ /* 0x000ff6000780482e */
[----:B------:R-:W-:Y:S02]  /*8620*/  @!UPT UIADD3 URZ, UPT, UPT, URZ, URZ, URZ ;  /* 0x000000fffffff290 */ /* 0x000fe4000fffe0ff */
[----:B------:R-:W-:Y:S05]  /*8630*/  @!P0 BRA `(.L_x_143) ;  /* 0x0000000000408947 */ /* 0x000fea0003800000 */
[----:B------:R-:W3:Y:S01]  /*8640*/  LDCU.64 UR8, c[0x4][0x70] ;  /* 0x01000e00ff0877ac */ /* 0x000ee20008000a00 */
[----:B------:R-:W-:Y:S01]  /*8650*/  MOV R3, 0x0 ;  /* 0x0000000000037802 */ /* 0x000fe20000000f00 */
[----:B------:R-:W-:Y:S02]  /*8660*/  HFMA2 R12, -RZ, RZ, 0, 5.9604644775390625e-08 ;  /* 0x00000001ff0c7431 */ /* 0x000fe400000001ff */
[----:B-1----:R-:W-:Y:S02]  /*8670*/  IMAD.MOV.U32 R8, RZ, RZ, 0x192 ;  /* 0x00000192ff087424 */ /* 0x002fe400078e00ff */
[----:B------:R-:W-:Y:S01]  /*8680*/  IMAD.MOV.U32 R13, RZ, RZ, RZ ;  /* 0x000000ffff0d7224 */ /* 0x000fe200078e00ff */
[----:B------:R-:W1:Y:S01]  /*8690*/  LDCU.64 UR6, c[0x4][0x78] ;  /* 0x01000f00ff0677ac */ /* 0x000e620008000a00 */
[----:B----4-:R-:W4:Y:S01]  /*86a0*/  LDC.64 R2, c[0x4][R3] ;  /* 0x0100000003027b82 */ /* 0x010f220000000a00 */
        /* <DEDUP_REMOVED lines=9> */
.L_x_143:
[----:B------:R-:W-:Y:S01]  /*8740*/  ISETP.NE.AND P0, PT, R57, RZ, PT ;  /* 0x000000ff3900720c */ /* 0x000fe20003f05270 */
[----:B------:R-:W-:Y:S05]  /*8750*/  WARPSYNC.ALL ;  /* 0x0000000000007948 */ /* 0x000fea0003800000 */
[----:B------:R-:W-:Y:S01]  /*8760*/  R2UR UR4, R25 ;  /* 0x00000000190472ca */ /* 0x000fe200000e0000 */
[----:B------:R-:W3:Y:S01]  /*8770*/  S2UR UR5, SR_CgaCtaId ;  /* 0x00000000000579c3 */ /* 0x000ee20000008800 */
[C---:B-1----:R-:W-:Y:S01]  /*8780*/  SHF.L.U32 R0, R28.reuse, 0x10, RZ ;  /* 0x000000101c007819 */ /* 0x042fe200000006ff */
[----:B------:R-:W-:Y:S01]  /*8790*/  BSSY.RECONVERGENT B0, `(.L_x_144) ;  /* 0x0000052000007945 */ /* 0x000fe20003800200 */
[----:B----4-:R-:W-:Y:S02]  /*87a0*/  LOP3.LUT R2, R28, 0xffff0000, RZ, 0xc0, !PT ;  /* 0xffff00001c027812 */ /* 0x010fe400078ec0ff */
[C---:B------:R-:W-:Y:S02]  /*87b0*/  SHF.L.U32 R3, R29.reuse, 0x10, RZ ;  /* 0x000000101d037819 */ /* 0x040fe400000006ff */
[----:B------:R-:W-:Y:S02]  /*87c0*/  LOP3.LUT R20, R29, 0xffff0000, RZ, 0xc0, !PT ;  /* 0xffff00001d147812 */ /* 0x000fe400078ec0ff */
[C---:B------:R-:W-:Y:S02]  /*87d0*/  SHF.L.U32 R21, R30.reuse, 0x10, RZ ;  /* 0x000000101e157819 */ /* 0x040fe400000006ff */
[----:B------:R-:W-:Y:S01]  /*87e0*/  LOP3.LUT R25, R30, 0xffff0000, RZ, 0xc0, !PT ;  /* 0xffff00001e197812 */ /* 0x000fe200078ec0ff */
[----:B------:R-:W1:Y:S01]  /*87f0*/  LDTM.16dp256bit.x4 R4, tmem[UR4+0x60] ;  /* 0x00006004000479ee */ /* 0x000e620008120000 */
[----:B------:R-:W-:Y:S01]  /*8800*/  R2UR UR4, R26 ;  /* 0x000000001a0472ca */ /* 0x000fe200000e0000 */
[----:B------:R-:W-:Y:S01]  /*8810*/  NOP ;  /* 0x0000000000007918 */ /* 0x000fe20000000000 */
[C---:B------:R-:W-:Y:S02]  /*8820*/  SHF.L.U32 R26, R31.reuse, 0x10, RZ ;  /* 0x000000101f1a7819 */ /* 0x040fe400000006ff */
[----:B------:R-:W-:Y:S02]  /*8830*/  LOP3.LUT R28, R31, 0xffff0000, RZ, 0xc0, !PT ;  /* 0xffff00001f1c7812 */ /* 0x000fe400078ec0ff */
[C---:B------:R-:W-:Y:S02]  /*8840*/  SHF.L.U32 R29, R36.reuse, 0x10, RZ ;  /* 0x00000010241d7819 */ /* 0x040fe400000006ff */
[----:B------:R-:W-:Y:S02]  /*8850*/  LOP3.LUT R30, R36, 0xffff0000, RZ, 0xc0, !PT ;  /* 0xffff0000241e7812 */ /* 0x000fe400078ec0ff */
[C---:B------:R-:W-:Y:S02]  /*8860*/  SHF.L.U32 R31, R37.reuse, 0x10, RZ ;  /* 0x00000010251f7819 */ /* 0x040fe400000006ff */
[----:B------:R-:W-:Y:S01]  /*8870*/  LOP3.LUT R32, R37, 0xffff0000, RZ, 0xc0, !PT ;  /* 0xffff000025207812 */ /* 0x000fe200078ec0ff */
[----:B------:R-:W-:Y:S01]  /*8880*/  UIADD3 UR4, UPT, UPT, UR4, 0x1a0, URZ ;  /* 0x000001a004047890 */ /* 0x000fe2000fffe0ff */
[C---:B------:R-:W-:Y:S02]  /*8890*/  SHF.L.U32 R33, R38.reuse, 0x10, RZ ;  /* 0x0000001026217819 */ /* 0x040fe400000006ff */
[----:B------:R-:W-:Y:S02]  /*88a0*/  LOP3.LUT R34, R38, 0xffff0000, RZ, 0xc0, !PT ;  /* 0xffff000026227812 */ /* 0x000fe400078ec0ff */
[C---:B------:R-:W-:Y:S02]  /*88b0*/  SHF.L.U32 R35, R39.reuse, 0x10, RZ ;  /* 0x0000001027237819 */ /* 0x040fe400000006ff */
[----:B------:R-:W-:Y:S01]  /*88c0*/  LOP3.LUT R36, R39, 0xffff0000, RZ, 0xc0, !PT ;  /* 0xffff000027247812 */ /* 0x000fe200078ec0ff */
[C---:B-1----:R-:W-:Y:S01]  /*88d0*/  FMUL R4, R24.reuse, R4 ;  /* 0x0000000418047220 */ /* 0x042fe20000400000 */
[----:B---3--:R-:W-:Y:S01]  /*88e0*/  UPRMT UR4, UR5, 0x654, UR4 ;  /* 0x0000065405047896 */ /* 0x008fe20008000004 */
[C---:B------:R-:W-:Y:S01]  /*88f0*/  FMUL R5, R24.reuse, R5 ;  /* 0x0000000518057220 */ /* 0x040fe20000400000 */
[C---:B------:R-:W-:Y:S01]  /*8900*/  FMUL R6, R24.reuse, R6 ;  /* 0x0000000618067220 */ /* 0x040fe20000400000 */
[C---:B------:R-:W-:Y:S01]  /*8910*/  FFMA R4, R27.reuse, R0, R4 ;  /* 0x000000001b047223 */ /* 0x040fe20000000004 */
[C---:B------:R-:W-:Y:S01]  /*8920*/  FMUL R7, R24.reuse, R7 ;  /* 0x0000000718077220 */ /* 0x040fe20000400000 */
[C---:B------:R-:W-:Y:S01]  /*8930*/  FFMA R5, R27.reuse, R2, R5 ;  /* 0x000000021b057223 */ /* 0x040fe20000000005 */
[C---:B------:R-:W-:Y:S01]  /*8940*/  FFMA R6, R27.reuse, R3, R6 ;  /* 0x000000031b067223 */ /* 0x040fe20000000006 */
[C---:B------:R-:W-:Y:S01]  /*8950*/  FMUL R8, R24.reuse, R8 ;  /* 0x0000000818087220 */ /* 0x040fe20000400000 */
[----:B------:R-:W-:Y:S01]  /*8960*/  FFMA R7, R27, R20, R7 ;  /* 0x000000141b077223 */ /* 0x000fe20000000007 */
[----:B------:R-:W-:Y:S01]  /*8970*/  SYNCS.ARRIVE.TRANS64.RED.A1T0 RZ, [UR4], RZ ;  /* 0x000000ffffff79a7 */ /* 0x000fe20008100404 */
[----:B------:R-:W-:Y:S01]  /*8980*/  F2FP.BF16.F32.PACK_AB R4, R5, R4 ;  /* 0x000000040504723e */ /* 0x000fe200000010ff */
[----:B------:R-:W-:Y:S01]  /*8990*/  FFMA R8, R27, R21, R8 ;  /* 0x000000151b087223 */ /* 0x000fe20000000008 */
[C---:B------:R-:W-:Y:S01]  /*89a0*/  FMUL R9, R24.reuse, R9 ;  /* 0x0000000918097220 */ /* 0x040fe20000400000 */
[----:B------:R-:W-:Y:S01]  /*89b0*/  F2FP.BF16.F32.PACK_AB R5, R7, R6 ;  /* 0x000000060705723e */ /* 0x000fe200000010ff */
[C---:B------:R-:W-:Y:S01]  /*89c0*/  FMUL R0, R24.reuse, R10 ;  /* 0x0000000a18007220 */ /* 0x040fe20000400000 */
[C---:B------:R-:W-:Y:S01]  /*89d0*/  FMUL R2, R24.reuse, R11 ;  /* 0x0000000b18027220 */ /* 0x040fe20000400000 */
[C---:B------:R-:W-:Y:S01]  /*89e0*/  FMUL R3, R24.reuse, R12 ;  /* 0x0000000c18037220 */ /* 0x040fe20000400000 */
[C---:B------:R-:W-:Y:S01]  /*89f0*/  FFMA R9, R27.reuse, R25, R9 ;  /* 0x000000191b097223 */ /* 0x040fe20000000009 */
[C---:B------:R-:W-:Y:S01]  /*8a00*/  FMUL R10, R24.reuse, R13 ;  /* 0x0000000d180a7220 */ /* 0x040fe20000400000 */
[C---:B------:R-:W-:Y:S01]  /*8a10*/  FFMA R0, R27.reuse, R26, R0 ;  /* 0x0000001a1b007223 */ /* 0x040fe20000000000 */
[C---:B------:R-:W-:Y:S01]  /*8a20*/  FMUL R11, R24.reuse, R14 ;  /* 0x0000000e180b7220 */ /* 0x040fe20000400000 */
[C---:B------:R-:W-:Y:S01]  /*8a30*/  FFMA R2, R27.reuse, R28, R2 ;  /* 0x0000001c1b027223 */ /* 0x040fe20000000002 */
[C---:B------:R-:W-:Y:S01]  /*8a40*/  FMUL R15, R24.reuse, R15 ;  /* 0x0000000f180f7220 */ /* 0x040fe20000400000 */
[C---:B------:R-:W-:Y:S01]  /*8a50*/  FMUL R12, R24.reuse, R16 ;  /* 0x00000010180c7220 */ /* 0x040fe20000400000 */
[C---:B------:R-:W-:Y:S01]  /*8a60*/  FFMA R3, R27.reuse, R29, R3 ;  /* 0x0000001d1b037223 */ /* 0x040fe20000000003 */
[C---:B------:R-:W-:Y:S01]  /*8a70*/  FMUL R13, R24.reuse, R17 ;  /* 0x00000011180d7220 */ /* 0x040fe20000400000 */
[C---:B------:R-:W-:Y:S01]  /*8a80*/  FFMA R10, R27.reuse, R30, R10 ;  /* 0x0000001e1b0a7223 */ /* 0x040fe2000000000a */
[C---:B------:R-:W-:Y:S01]  /*8a90*/  FMUL R14, R24.reuse, R18 ;  /* 0x00000012180e7220 */ /* 0x040fe20000400000 */
[C---:B------:R-:W-:Y:S01]  /*8aa0*/  FFMA R11, R27.reuse, R31, R11 ;  /* 0x0000001f1b0b7223 */ /* 0x040fe2000000000b */
[C---:B------:R-:W-:Y:S01]  /*8ab0*/  FFMA R15, R27.reuse, R32, R15 ;  /* 0x000000201b0f7223 */ /* 0x040fe2000000000f */
[----:B------:R-:W-:Y:S01]  /*8ac0*/  FMUL R19, R24, R19 ;  /* 0x0000001318137220 */ /* 0x000fe20000400000 */
[C---:B------:R-:W-:Y:S01]  /*8ad0*/  FFMA R12, R27.reuse, R33, R12 ;  /* 0x000000211b0c7223 */ /* 0x040fe2000000000c */
[C---:B------:R-:W-:Y:S01]  /*8ae0*/  FFMA R13, R27.reuse, R34, R13 ;  /* 0x000000221b0d7223 */ /* 0x040fe2000000000d */
[C---:B------:R-:W-:Y:S01]  /*8af0*/  FFMA R14, R27.reuse, R35, R14 ;  /* 0x000000231b0e7223 */ /* 0x040fe2000000000e */
[----:B------:R-:W-:Y:S01]  /*8b00*/  FFMA R19, R27, R36, R19 ;  /* 0x000000241b137223 */ /* 0x000fe20000000013 */
[----:B------:R-:W-:Y:S02]  /*8b10*/  F2FP.BF16.F32.PACK_AB R6, R9, R8 ;  /* 0x000000080906723e */ /* 0x000fe400000010ff */
        /* <DEDUP_REMOVED lines=25> */
.L_x_145:
[----:B------:R-:W-:Y:S05]  /*8cb0*/  BSYNC.RECONVERGENT B0 ;  /* 0x0000000000007941 */ /* 0x000fea0003800200 */
.L_x_144:
[----:B------:R-:W-:Y:S01]  /*8cc0*/  BAR.SYNC.DEFER_BLOCKING 0x1, 0x80 ;  /* 0x0042000000007b1d */ /* 0x000fe20000010000 */
[----:B------:R-:W-:Y:S01]  /*8cd0*/  UISETP.NE.AND UP0, UPT, UR47, -0x4, UPT ;  /* 0xfffffffc2f00788c */ /* 0x000fe2000bf05270 */
[----:B------:R-:W-:Y:S08]  /*8ce0*/  IADD3 R22, PT, PT, R22, 0x1, RZ ;  /* 0x0000000116167810 */ /* 0x000ff00007ffe0ff */
[----:B------:R-:W-:Y:S05]  /*8cf0*/  BRA.U !UP0, `(.L_x_146) ;  /* 0x0000000108247547 */ /* 0x000fea000b800000 */
[----:B------:R-:W-:Y:S01]  /*8d00*/  ISETP.NE.AND P0, PT, R58, RZ, PT ;  /* 0x000000ff3a00720c */ /* 0x000fe20003f05270 */
[----:B------:R-:W-:Y:S01]  /*8d10*/  IMAD.U32 R0, RZ, RZ, UR46 ;  /* 0x0000002eff007e24 */ /* 0x000fe2000f8e00ff */
[----:B------:R-:W-:Y:S04]  /*8d20*/  UIADD3 UR4, UPT, UPT, UR46, 0x1, URZ ;  /* 0x000000012e047890 */ /* 0x000fe8000fffe0ff */
[----:B------:R-:W-:Y:S04]  /*8d30*/  UISETP.NE.AND UP0, UPT, UR4, 0x4, UPT ;  /* 0x000000040400788c */ /* 0x000fe8000bf05270 */
[----:B------:R-:W-:Y:S03]  /*8d40*/  USEL UR46, UR4, URZ, UP0 ;  /* 0x000000ff042e7287 */ /* 0x000fe60008000000 */
[----:B------:R-:W-:Y:S05]  /*8d50*/  @P0 LEA R0, R0, UR44, 0x3 ;  /* 0x0000002c00000c11 */ /* 0x000fea000f8e18ff */
[----:B------:R-:W-:Y:S05]  /*8d60*/  @P0 VIADD R0, R0, 0x130 ;  /* 0x0000013000000836 */ /* 0x000fea0000000000 */
[----:B------:R-:W-:Y:S04]  /*8d70*/  @P0 PRMT R0, R65, 0x654, R0 ;  /* 0x0000065441000816 */ /* 0x000fe80000000000 */
[----:B------:R3:W-:Y:S03]  /*8d80*/  @P0 SYNCS.ARRIVE.TRANS64.RED.A1T0 RZ, [R0+URZ], RZ ;  /* 0x000000ff00ff09a7 */ /* 0x0007e600081004ff */
.L_x_146:
[----:B------:R-:W-:Y:S01]  /*8d90*/  R2UR UR5, R47 ;  /* 0x000000002f0572ca */ /* 0x000fe200000e0000 */
[----:B------:R-:W-:Y:S01]  /*8da0*/  UISETP.NE.AND UP0, UPT, UR61, URZ, UPT ;  /* 0x000000ff3d00728c */ /* 0x000fe2000bf05270 */
[----:B------:R-:W-:Y:S01]  /*8db0*/  R2UR UR4, R48 ;  /* 0x00000000300472ca */ /* 0x000fe200000e0000 */
[----:B------:R-:W-:Y:S01]  /*8dc0*/  UIADD3 UR47, UPT, UPT, UR47, 0x4, URZ ;  /* 0x000000042f2f7890 */ /* 0x000fe2000fffe0ff */
[----:B------:R-:W-:Y:S01]  /*8dd0*/  ISETP.NE.AND P0, PT, R52, 0x2, PT ;  /* 0x000000023400780c */ /* 0x000fe20003f05270 */
[----:B------:R-:W-:Y:S01]  /*8de0*/  UMOV UR36, UR60 ;  /* 0x0000003c00247c82 */ /* 0x000fe20008000000 */
[----:B------:R-:W-:Y:S02]  /*8df0*/  ISETP.NE.AND P1, PT, R22, 0x4, PT ;  /* 0x000000041600780c */ /* 0x000fe40003f25270 */
[----:B------:R-:W-:Y:S02]  /*8e00*/  SEL R2, RZ, 0x1, P0 ;  /* 0x00000001ff027807 */ /* 0x000fe40000000000 */
[----:B---3--:R-:W-:Y:S02]  /*8e10*/  SEL R0, RZ, 0x1, P1 ;  /* 0x00000001ff007807 */ /* 0x008fe40000800000 */
[----:B------:R-:W-:Y:S01]  /*8e20*/  LOP3.LUT R53, R53, R2, RZ, 0x3c, !PT ;  /* 0x0000000235357212 */ /* 0x000fe200078e3cff */
[----:B------:R-:W-:Y:S01]  /*8e30*/  UIADD3 UR20, UPT, UPT, UR37, UR5, URZ ;  /* 0x0000000525147290 */ /* 0x000fe2000fffe0ff */
[----:B------:R-:W-:Y:S01]  /*8e40*/  LOP3.LUT R54, R54, R0, RZ, 0x3c, !PT ;  /* 0x0000000036367212 */ /* 0x000fe200078e3cff */
[----:B------:R-:W-:Y:S01]  /*8e50*/  UIADD3 UR16, UPT, UPT, UR38, UR4, URZ ;  /* 0x0000000426107290 */ /* 0x000fe2000fffe0ff */
[----:B------:R-:W-:Y:S02]  /*8e60*/  SEL R52, R52, RZ, P0 ;  /* 0x000000ff34347207 */ /* 0x000fe40000000000 */
[----:B------:R-:W-:Y:S01]  /*8e70*/  SEL R22, R22, RZ, P1 ;  /* 0x000000ff16167207 */ /* 0x000fe20000800000 */
[----:B------:R-:W-:Y:S08]  /*8e80*/  BRA.U UP0, `(.L_x_147) ;  /* 0xffffffcd00b07547 */ /* 0x000ff0000b83ffff */
[----:B------:R-:W-:-:S13]  /*8e90*/  R2UR UR4, R49 ;  /* 0x00000000310472ca */ /* 0x000fda00000e0000 */
[----:B------:R-:W-:-:S09]  /*8ea0*/  UISETP.NE.AND UP0, UPT, UR4, URZ, UPT ;  /* 0x000000ff0400728c */ /* 0x000fd2000bf05270 */
[----:B------:R-:W-:Y:S05]  /*8eb0*/  BRA.U !UP0, `(.L_x_148) ;  /* 0x0000000108487547 */ /* 0x000fea000b800000 */
[----:B------:R-:W3:Y:S02]  /*8ec0*/  LDCU.64 UR4, c[0x0][0x890] ;  /* 0x00011200ff0477ac */ /* 0x000ee40008000a00 */
[----:B---3--:R-:W-:-:S04]  /*8ed0*/  UISETP.NE.U32.AND UP0, UPT, UR4, URZ, UPT ;  /* 0x000000ff0400728c */ /* 0x008fc8000bf05070 */
[----:B------:R-:W-:-:S09]  /*8ee0*/  UISETP.NE.AND.EX UP0, UPT, UR5, URZ, UPT, UP0 ;  /* 0x000000ff0500728c */ /* 0x000fd2000bf05300 */
[----:B------:R-:W-:Y:S05]  /*8ef0*/  BRA.U UP0, `(.L_x_149) ;  /* 0x00000001000c7547 */ /* 0x000fea000b800000 */
[----:B------:R-:W-:-:S13]  /*8f00*/  FSETP.NEU.AND P0, PT, R27, RZ, PT ;  /* 0x000000ff1b00720b */ /* 0x000fda0003f0d000 */
[----:B------:R-:W-:Y:S05]  /*8f10*/  @!P0 EXIT ;  /* 0x000000000000894d */ /* 0x000fea0003800000 */
[----:B------:R-:W-:Y:S05]  /*8f20*/  BRA `(.L_x_148) ;  /* 0x00000000002c7947 */ /* 0x000fea0003800000 */
.L_x_149:
[----:B------:R-:W-:Y:S01]  /*8f30*/  ISETP.NE.AND P0, PT, R51, RZ, PT ;  /* 0x000000ff3300720c */ /* 0x000fe20003f05270 */
[----:B------:R-:W-:-:S12]  /*8f40*/  BSSY.RECONVERGENT B0, `(.L_x_148) ;  /* 0x0000009000007945 */ /* 0x000fd80003800200 */
[----:B------:R-:W-:Y:S05]  /*8f50*/  @P0 BRA `(.L_x_150) ;  /* 0x0000000000140947 */ /* 0x000fea0003800000 */
[----:B------:R-:W3:Y:S02]  /*8f60*/  LDCU.64 UR4, c[0x0][0x888] ;  /* 0x00011100ff0477ac */ /* 0x000ee40008000a00 */
[----:B---3--:R-:W-:-:S04]  /*8f70*/  ISETP.NE.U32.AND P0, PT, RZ, UR4, PT ;  /* 0x00000004ff007c0c */ /* 0x008fc8000bf05070 */
[----:B------:R-:W-:-:S13]  /*8f80*/  ISETP.NE.AND.EX P0, PT, RZ, UR5, PT, P0 ;  /* 0x00000005ff007c0c */ /* 0x000fda000bf05300 */
[----:B------:R-:W-:Y:S05]  /*8f90*/  @!P0 EXIT ;  /* 0x000000000000894d */ /* 0x000fea0003800000 */
[----:B------:R-:W-:Y:S05]  /*8fa0*/  BRA `(.L_x_151) ;  /* 0x0000000000087947 */ /* 0x000fea0003800000 */
.L_x_150:
[----:B------:R-:W-:-:S13]  /*8fb0*/  FSETP.NEU.AND P0, PT, R27, RZ, PT ;  /* 0x000000ff1b00720b */ /* 0x000fda0003f0d000 */
[----:B------:R-:W-:Y:S05]  /*8fc0*/  @!P0 EXIT ;  /* 0x000000000000894d */ /* 0x000fea0003800000 */
.L_x_151:
[----:B------:R-:W-:Y:S05]  /*8fd0*/  BSYNC.RECONVERGENT B0 ;  /* 0x0000000000007941 */ /* 0x000fea0003800200 */
.L_x_148:
[----:B------:R-:W3:Y:S01]  /*8fe0*/  S2UR UR5, SR_CgaCtaId ;  /* 0x00000000000579c3 */ /* 0x000ee20000008800 */
[----:B------:R-:W-:Y:S01]  /*8ff0*/  ULEA UR4, UR46, UR44, 0x3 ;  /* 0x0000002c2e047291 */ /* 0x000fe2000f8e18ff */
[----:B------:R-:W-:-:S04]  /*9000*/  DEPBAR.LE SB0, 0x0 ;  /* 0x000080000000791a */ /* 0x000fc80000000000 */
[----:B------:R-:W-:-:S04]  /*9010*/  UIADD3 UR4, UPT, UPT, UR4, 0x130, URZ ;  /* 0x0000013004047890 */ /* 0x000fc8000fffe0ff */
[----:B---3--:R-:W-:-:S09]  /*9020*/  UPRMT UR4, UR5, 0x654, UR4 ;  /* 0x0000065405047896 */ /* 0x008fd20008000004 */
[----:B------:R-:W-:Y:S01]  /*9030*/  SYNCS.ARRIVE.TRANS64.RED.A1T0 RZ, [UR4], RZ ;  /* 0x000000ffffff79a7 */ /* 0x000fe20008100404 */
[----:B------:R-:W-:Y:S05]  /*9040*/  EXIT ;  /* 0x000000000000794d */ /* 0x000fea0003800000 */
.L_x_25:
[----:B-1----:R1:W3:Y:S02]  /*9050*/  SYNCS.PHASECHK.TRANS64.TRYWAIT P0, [R0+URZ+0x1d0], R2 ;  /* 0x0001d002000075a7 */ /* 0x0022e400080011ff */
[----:B---3--:R-:W-:Y:S05]  /*9060*/  @!P0 NANOSLEEP.SYNCS 0x989680 ;  /* 0x009896800000895d */ /* 0x008fea0003900000 */
[----:B------:R-:W3:Y:S02]  /*9070*/  @!P0 SYNCS.PHASECHK.TRANS64 P0, [R0+URZ+0x1d0], R2 ;  /* 0x0001d002000085a7 */ /* 0x000ee400080010ff */
[----:B---3--:R-:W-:Y:S05]  /*9080*/  @!P0 BRA `(.L_x_25) ;  /* 0xfffffffc00f08947 */ /* 0x008fea000383ffff */
[----:B------:R-:W-:Y:S05]  /*9090*/  BRA `(.L_x_152) ;  /* 0xffffff8c00147947 */ /* 0x000fea000383ffff */
.L_x_28:
[----:B-1----:R-:W-:-:S07]  /*90a0*/  MOV R0, UR33 ;  /* 0x0000002100007c02 */ /* 0x002fce0008000f00 */
.L_x_153:
[----:B-1----:R1:W3:Y:S02]  /*90b0*/  SYNCS.PHASECHK.TRANS64.TRYWAIT P0, [R0+URZ+0x88], R3 ;  /* 0x00008803000075a7 */ /* 0x0022e400080011ff */
[----:B---3--:R-:W-:Y:S05]  /*90c0*/  @!P0 NANOSLEEP.SYNCS 0x989680 ;  /* 0x009896800000895d */ /* 0x008fea0003900000 */
[----:B------:R-:W3:Y:S02]  /*90d0*/  @!P0 SYNCS.PHASECHK.TRANS64 P0, [R0+URZ+0x88], R3 ;  /* 0x00008803000085a7 */ /* 0x000ee400080010ff */
[----:B---3--:R-:W-:Y:S05]  /*90e0*/  @!P0 BRA `(.L_x_153) ;  /* 0xfffffffc00f08947 */ /* 0x008fea000383ffff */
[----:B------:R-:W-:Y:S05]  /*90f0*/  BRA `(.L_x_27) ;  /* 0xffffff8c00587947 */ /* 0x000fea000383ffff */
.L_x_35:
[----:B-1----:R-:W-:-:S07]  /*9100*/  MOV R0, UR17 ;  /* 0x0000001100007c02 */ /* 0x002fce0008000f00 */
.L_x_154:
[----:B-1----:R1:W3:Y:S02]  /*9110*/  SYNCS.PHASECHK.TRANS64.TRYWAIT P0, [R0+URZ+0x88], R3 ;  /* 0x00008803000075a7 */ /* 0x0022e400080011ff */
[----:B---3--:R-:W-:Y:S05]  /*9120*/  @!P0 NANOSLEEP.SYNCS 0x989680 ;  /* 0x009896800000895d */ /* 0x008fea0003900000 */
[----:B------:R-:W3:Y:S02]  /*9130*/  @!P0 SYNCS.PHASECHK.TRANS64 P0, [R0+URZ+0x88], R3 ;  /* 0x00008803000085a7 */ /* 0x000ee400080010ff */
[----:B---3--:R-:W-:Y:S05]  /*9140*/  @!P0 BRA `(.L_x_154) ;  /* 0xfffffffc00f08947 */ /* 0x008fea000383ffff */
[----:B------:R-:W-:Y:S05]  /*9150*/  BRA `(.L_x_34) ;  /* 0xffffff9000207947 */ /* 0x000fea000383ffff */
.L_x_40:
[----:B-1----:R1:W3:Y:S02]  /*9160*/  SYNCS.PHASECHK.TRANS64.TRYWAIT P0, [R3+URZ+0x160], R0 ;  /* 0x00016000030075a7 */ /* 0x0022e400080011ff */
[----:B---3--:R-:W-:Y:S05]  /*9170*/  @!P0 NANOSLEEP.SYNCS 0x989680 ;  /* 0x009896800000895d */ /* 0x008fea0003900000 */
[----:B------:R-:W3:Y:S02]  /*9180*/  @!P0 SYNCS.PHASECHK.TRANS64 P0, [R3+URZ+0x160], R0 ;  /* 0x00016000030085a7 */ /* 0x000ee400080010ff */
[----:B---3--:R-:W-:Y:S05]  /*9190*/  @!P0 BRA `(.L_x_40) ;  /* 0xfffffffc00f08947 */ /* 0x008fea000383ffff */
[----:B------:R-:W-:Y:S05]  /*91a0*/  BRA `(.L_x_155) ;  /* 0xffffff9000c07947 */ /* 0x000fea000383ffff */
.L_x_44:
[----:B------:R-:W-:-:S07]  /*91b0*/  MOV R0, UR4 ;  /* 0x0000000400007c02 */ /* 0x000fce0008000f00 */
.L_x_156:
[----:B-1----:R1:W3:Y:S02]  /*91c0*/  SYNCS.PHASECHK.TRANS64.TRYWAIT P0, [R0+URZ], R2 ;  /* 0x00000002000075a7 */ /* 0x0022e400080011ff */
[----:B---3--:R-:W-:Y:S05]  /*91d0*/  @!P0 NANOSLEEP.SYNCS 0x989680 ;  /* 0x009896800000895d */ /* 0x008fea0003900000 */
[----:B------:R-:W3:Y:S02]  /*91e0*/  @!P0 SYNCS.PHASECHK.TRANS64 P0, [R0+URZ], R2 ;  /* 0x00000002000085a7 */ /* 0x000ee400080010ff */
[----:B---3--:R-:W-:Y:S05]  /*91f0*/  @!P0 BRA `(.L_x_156) ;  /* 0xfffffffc00f08947 */ /* 0x008fea000383ffff */
[----:B------:R-:W-:Y:S05]  /*9200*/  BRA `(.L_x_157) ;  /* 0xffffff98006c7947 */ /* 0x000fea000383ffff */
.L_x_45:
[----:B------:R-:W-:-:S07]  /*9210*/  MOV R0, UR5 ;  /* 0x0000000500007c02 */ /* 0x000fce0008000f00 */
.L_x_158:
[----:B-1----:R1:W3:Y:S02]  /*9220*/  SYNCS.PHASECHK.TRANS64.TRYWAIT P0, [R0+URZ], R3 ;  /* 0x00000003000075a7 */ /* 0x0022e400080011ff */
[----:B---3--:R-:W-:Y:S05]  /*9230*/  @!P0 NANOSLEEP.SYNCS 0x989680 ;  /* 0x009896800000895d */ /* 0x008fea0003900000 */
[----:B------:R-:W3:Y:S02]  /*9240*/  @!P0 SYNCS.PHASECHK.TRANS64 P0, [R0+URZ], R3 ;  /* 0x00000003000085a7 */ /* 0x000ee400080010ff */
[----:B---3--:R-:W-:Y:S05]  /*9250*/  @!P0 BRA `(.L_x_158) ;  /* 0xfffffffc00f08947 */ /* 0x008fea000383ffff */
[----:B------:R-:W-:Y:S05]  /*9260*/  BRA `(.L_x_159) ;  /* 0xffffff9800787947 */ /* 0x000fea000383ffff */
.L_x_46:
[----:B------:R-:W-:-:S07]  /*9270*/  MOV R0, UR5 ;  /* 0x0000000500007c02 */ /* 0x000fce0008000f00 */
.L_x_160:
[----:B-1----:R1:W3:Y:S02]  /*9280*/  SYNCS.PHASECHK.TRANS64.TRYWAIT P0, [R0+URZ], R3 ;  /* 0x00000003000075a7 */ /* 0x0022e400080011ff */
[----:B---3--:R-:W-:Y:S05]  /*9290*/  @!P0 NANOSLEEP.SYNCS 0x989680 ;  /* 0x009896800000895d */ /* 0x008fea0003900000 */
[----:B------:R-:W3:Y:S02]  /*92a0*/  @!P0 SYNCS.PHASECHK.TRANS64 P0, [R0+URZ], R3 ;  /* 0x00000003000085a7 */ /* 0x000ee400080010ff */
[----:B---3--:R-:W-:Y:S05]  /*92b0*/  @!P0 BRA `(.L_x_160) ;  /* 0xfffffffc00f08947 */ /* 0x008fea000383ffff */
[----:B------:R-:W-:Y:S05]  /*92c0*/  BRA `(.L_x_161) ;  /* 0xffffff9800847947 */ /* 0x000fea000383ffff */
.L_x_47:
[----:B------:R-:W-:-:S07]  /*92d0*/  MOV R0, UR5 ;  /* 0x0000000500007c02 */ /* 0x000fce0008000f00 */
.L_x_162:
[----:B-1----:R1:W3:Y:S02]  /*92e0*/  SYNCS.PHASECHK.TRANS64.TRYWAIT P0, [R0+URZ], R3 ;  /* 0x00000003000075a7 */ /* 0x0022e400080011ff */
[----:B---3--:R-:W-:Y:S05]  /*92f0*/  @!P0 NANOSLEEP.SYNCS 0x989680 ;  /* 0x009896800000895d */ /* 0x008fea0003900000 */
[----:B------:R-:W3:Y:S02]  /*9300*/  @!P0 SYNCS.PHASECHK.TRANS64 P0, [R0+URZ], R3 ;  /* 0x00000003000085a7 */ /* 0x000ee400080010ff */
[----:B---3--:R-:W-:Y:S05]  /*9310*/  @!P0 BRA `(.L_x_162) ;  /* 0xfffffffc00f08947 */ /* 0x008fea000383ffff */
[----:B------:R-:W-:Y:S05]  /*9320*/  BRA `(.L_x_163) ;  /* 0xffffff9800907947 */ /* 0x000fea000383ffff */
.L_x_48:
[----:B------:R-:W-:-:S07]  /*9330*/  MOV R0, UR5 ;  /* 0x0000000500007c02 */ /* 0x000fce0008000f00 */
.L_x_164:
[----:B-1----:R1:W3:Y:S02]  /*9340*/  SYNCS.PHASECHK.TRANS64.TRYWAIT P0, [R0+URZ], R3 ;  /* 0x00000003000075a7 */ /* 0x0022e400080011ff */
[----:B---3--:R-:W-:Y:S05]  /*9350*/  @!P0 NANOSLEEP.SYNCS 0x989680 ;  /* 0x009896800000895d */ /* 0x008fea0003900000 */
[----:B------:R-:W3:Y:S02]  /*9360*/  @!P0 SYNCS.PHASECHK.TRANS64 P0, [R0+URZ], R3 ;  /* 0x00000003000085a7 */ /* 0x000ee400080010ff */
[----:B---3--:R-:W-:Y:S05]  /*9370*/  @!P0 BRA `(.L_x_164) ;  /* 0xfffffffc00f08947 */ /* 0x008fea000383ffff */
[----:B------:R-:W-:Y:S05]  /*9380*/  BRA `(.L_x_165) ;  /* 0xffffff98009c7947 */ /* 0x000fea000383ffff */
.L_x_49:
[----:B------:R-:W-:-:S07]  /*9390*/  MOV R0, UR5 ;  /* 0x0000000500007c02 */ /* 0x000fce0008000f00 */
.L_x_166:
[----:B-1----:R1:W3:Y:S02]  /*93a0*/  SYNCS.PHASECHK.TRANS64.TRYWAIT P0, [R0+URZ], R3 ;  /* 0x00000003000075a7 */ /* 0x0022e400080011ff */
[----:B---3--:R-:W-:Y:S05]  /*93b0*/  @!P0 NANOSLEEP.SYNCS 0x989680 ;  /* 0x009896800000895d */ /* 0x008fea0003900000 */
[----:B------:R-:W3:Y:S02]  /*93c0*/  @!P0 SYNCS.PHASECHK.TRANS64 P0, [R0+URZ], R3 ;  /* 0x00000003000085a7 */ /* 0x000ee400080010ff */
[----:B---3--:R-:W-:Y:S05]  /*93d0*/  @!P0 BRA `(.L_x_166) ;  /* 0xfffffffc00f08947 */ /* 0x008fea000383ffff */
[----:B------:R-:W-:Y:S05]  /*93e0*/  BRA `(.L_x_167) ;  /* 0xffffff9800a87947 */ /* 0x000fea000383ffff */
.L_x_50:
[----:B------:R-:W-:-:S07]  /*93f0*/  MOV R0, UR5 ;  /* 0x0000000500007c02 */ /* 0x000fce0008000f00 */
.L_x_168:
[----:B-1----:R1:W3:Y:S02]  /*9400*/  SYNCS.PHASECHK.TRANS64.TRYWAIT P0, [R0+URZ], R3 ;  /* 0x00000003000075a7 */ /* 0x0022e400080011ff */
[----:B---3--:R-:W-:Y:S05]  /*9410*/  @!P0 NANOSLEEP.SYNCS 0x989680 ;  /* 0x009896800000895d */ /* 0x008fea0003900000 */
[----:B------:R-:W3:Y:S02]  /*9420*/  @!P0 SYNCS.PHASECHK.TRANS64 P0, [R0+URZ], R3 ;  /* 0x00000003000085a7 */ /* 0x000ee400080010ff */
[----:B---3--:R-:W-:Y:S05]  /*9430*/  @!P0 BRA `(.L_x_168) ;  /* 0xfffffffc00f08947 */ /* 0x008fea000383ffff */
[----:B------:R-:W-:Y:S05]  /*9440*/  BRA `(.L_x_169) ;  /* 0xffffff9800b47947 */ /* 0x000fea000383ffff */
.L_x_51:
[----:B------:R-:W-:-:S07]  /*9450*/  MOV R0, UR5 ;  /* 0x0000000500007c02 */ /* 0x000fce0008000f00 */
.L_x_170:
[----:B-1----:R1:W3:Y:S02]  /*9460*/  SYNCS.PHASECHK.TRANS64.TRYWAIT P0, [R0+URZ], R3 ;  /* 0x00000003000075a7 */ /* 0x0022e400080011ff */
[----:B---3--:R-:W-:Y:S05]  /*9470*/  @!P0 NANOSLEEP.SYNCS 0x989680 ;  /* 0x009896800000895d */ /* 0x008fea0003900000 */
[----:B------:R-:W3:Y:S02]  /*9480*/  @!P0 SYNCS.PHASECHK.TRANS64 P0, [R0+URZ], R3 ;  /* 0x00000003000085a7 */ /* 0x000ee400080010ff */
[----:B---3--:R-:W-:Y:S05]  /*9490*/  @!P0 BRA `(.L_x_170) ;  /* 0xfffffffc00f08947 */ /* 0x008fea000383ffff */
[----:B------:R-:W-:Y:S05]  /*94a0*/  BRA `(.L_x_171) ;  /* 0xffffff9800c07947 */ /* 0x000fea000383ffff */
.L_x_52:
[----:B------:R-:W-:-:S07]  /*94b0*/  MOV R0, UR5 ;  /* 0x0000000500007c02 */ /* 0x000fce0008000f00 */
.L_x_172:
[----:B-1----:R1:W3:Y:S02]  /*94c0*/  SYNCS.PHASECHK.TRANS64.TRYWAIT P0, [R0+URZ], R3 ;  /* 0x00000003000075a7 */ /* 0x0022e400080011ff */
[----:B---3--:R-:W-:Y:S05]  /*94d0*/  @!P0 NANOSLEEP.SYNCS 0x989680 ;  /* 0x009896800000895d */ /* 0x008fea0003900000 */
[----:B------:R-:W3:Y:S02]  /*94e0*/  @!P0 SYNCS.PHASECHK.TRANS64 P0, [R0+URZ], R3 ;  /* 0x00000003000085a7 */ /* 0x000ee400080010ff */
[----:B---3--:R-:W-:Y:S05]  /*94f0*/  @!P0 BRA `(.L_x_172) ;  /* 0xfffffffc00f08947 */ /* 0x008fea000383ffff */
[----:B------:R-:W-:Y:S05]  /*9500*/  BRA `(.L_x_173) ;  /* 0xffffff9800cc7947 */ /* 0x000fea000383ffff */
.L_x_53:
[----:B------:R-:W-:-:S07]  /*9510*/  MOV R0, UR5 ;  /* 0x0000000500007c02 */ /* 0x000fce0008000f00 */
.L_x_174:
[----:B-1----:R1:W3:Y:S02]  /*9520*/  SYNCS.PHASECHK.TRANS64.TRYWAIT P0, [R0+URZ], R3 ;  /* 0x00000003000075a7 */ /* 0x0022e400080011ff */
[----:B---3--:R-:W-:Y:S05]  /*9530*/  @!P0 NANOSLEEP.SYNCS 0x989680 ;  /* 0x009896800000895d */ /* 0x008fea0003900000 */
[----:B------:R-:W3:Y:S02]  /*9540*/  @!P0 SYNCS.PHASECHK.TRANS64 P0, [R0+URZ], R3 ;  /* 0x00000003000085a7 */ /* 0x000ee400080010ff */
[----:B---3--:R-:W-:Y:S05]  /*9550*/  @!P0 BRA `(.L_x_174) ;  /* 0xfffffffc00f08947 */ /* 0x008fea000383ffff */
[----:B------:R-:W-:Y:S05]  /*9560*/  BRA `(.L_x_175) ;  /* 0xffffff9800d87947 */ /* 0x000fea000383ffff */
.L_x_54:
[----:B------:R-:W-:-:S07]  /*9570*/  MOV R0, UR5 ;  /* 0x0000000500007c02 */ /* 0x000fce0008000f00 */
.L_x_176:
[----:B-1----:R1:W3:Y:S02]  /*9580*/  SYNCS.PHASECHK.TRANS64.TRYWAIT P0, [R0+URZ], R3 ;  /* 0x00000003000075a7 */ /* 0x0022e400080011ff */
[----:B---3--:R-:W-:Y:S05]  /*9590*/  @!P0 NANOSLEEP.SYNCS 0x989680 ;  /* 0x009896800000895d */ /* 0x008fea0003900000 */
[----:B------:R-:W3:Y:S02]  /*95a0*/  @!P0 SYNCS.PHASECHK.TRANS64 P0, [R0+URZ], R3 ;  /* 0x00000003000085a7 */ /* 0x000ee400080010ff */
[----:B---3--:R-:W-:Y:S05]  /*95b0*/  @!P0 BRA `(.L_x_176) ;  /* 0xfffffffc00f08947 */ /* 0x008fea000383ffff */
[----:B------:R-:W-:Y:S05]  /*95c0*/  BRA `(.L_x_177) ;  /* 0xffffff9800e47947 */ /* 0x000fea000383ffff */
.L_x_55:
[----:B------:R-:W-:-:S07]  /*95d0*/  MOV R0, UR5 ;  /* 0x0000000500007c02 */ /* 0x000fce0008000f00 */
.L_x_178:
[----:B-1----:R1:W3:Y:S02]  /*95e0*/  SYNCS.PHASECHK.TRANS64.TRYWAIT P0, [R0+URZ], R3 ;  /* 0x00000003000075a7 */ /* 0x0022e400080011ff */
[----:B---3--:R-:W-:Y:S05]  /*95f0*/  @!P0 NANOSLEEP.SYNCS 0x989680 ;  /* 0x009896800000895d */ /* 0x008fea0003900000 */
[----:B------:R-:W3:Y:S02]  /*9600*/  @!P0 SYNCS.PHASECHK.TRANS64 P0, [R0+URZ], R3 ;  /* 0x00000003000085a7 */ /* 0x000ee400080010ff */
[----:B---3--:R-:W-:Y:S05]  /*9610*/  @!P0 BRA `(.L_x_178) ;  /* 0xfffffffc00f08947 */ /* 0x008fea000383ffff */
[----:B------:R-:W-:Y:S05]  /*9620*/  BRA `(.L_x_179) ;  /* 0xffffff9800f07947 */ /* 0x000fea000383ffff */
.L_x_56:
[----:B------:R-:W-:-:S07]  /*9630*/  MOV R0, UR5 ;  /* 0x0000000500007c02 */ /* 0x000fce0008000f00 */
.L_x_180:
[----:B-1----:R1:W3:Y:S02]  /*9640*/  SYNCS.PHASECHK.TRANS64.TRYWAIT P0, [R0+URZ], R3 ;  /* 0x00000003000075a7 */ /* 0x0022e400080011ff */
[----:B---3--:R-:W-:Y:S05]  /*9650*/  @!P0 NANOSLEEP.SYNCS 0x989680 ;  /* 0x009896800000895d */ /* 0x008fea0003900000 */
[----:B------:R-:W3:Y:S02]  /*9660*/  @!P0 SYNCS.PHASECHK.TRANS64 P0, [R0+URZ], R3 ;  /* 0x00000003000085a7 */ /* 0x000ee400080010ff */
[----:B---3--:R-:W-:Y:S05]  /*9670*/  @!P0 BRA `(.L_x_180) ;  /* 0xfffffffc00f08947 */ /* 0x008fea000383ffff */
[----:B------:R-:W-:Y:S05]  /*9680*/  BRA `(.L_x_181) ;  /* 0xffffff9800fc7947 */ /* 0x000fea000383ffff */
.L_x_57:
[----:B------:R-:W-:-:S07]  /*9690*/  MOV R0, UR5 ;  /* 0x0000000500007c02 */ /* 0x000fce0008000f00 */
.L_x_182:
[----:B-1----:R1:W3:Y:S02]  /*96a0*/  SYNCS.PHASECHK.TRANS64.TRYWAIT P0, [R0+URZ], R3 ;  /* 0x00000003000075a7 */ /* 0x0022e400080011ff */
[----:B---3--:R-:W-:Y:S05]  /*96b0*/  @!P0 NANOSLEEP.SYNCS 0x989680 ;  /* 0x009896800000895d */ /* 0x008fea0003900000 */
[----:B------:R-:W3:Y:S02]  /*96c0*/  @!P0 SYNCS.PHASECHK.TRANS64 P0, [R0+URZ], R3 ;  /* 0x00000003000085a7 */ /* 0x000ee400080010ff */
[----:B---3--:R-:W-:Y:S05]  /*96d0*/  @!P0 BRA `(.L_x_182) ;  /* 0xfffffffc00f08947 */ /* 0x008fea000383ffff */
[----:B------:R-:W-:Y:S05]  /*96e0*/  BRA `(.L_x_183) ;  /* 0xffffff9c00087947 */ /* 0x000fea000383ffff */
.L_x_58:
[----:B------:R-:W-:-:S07]  /*96f0*/  MOV R0, UR5 ;  /* 0x0000000500007c02 */ /* 0x000fce0008000f00 */
.L_x_184:
[----:B-1----:R1:W3:Y:S02]  /*9700*/  SYNCS.PHASECHK.TRANS64.TRYWAIT P0, [R0+URZ], R3 ;  /* 0x00000003000075a7 */ /* 0x0022e400080011ff */
[----:B---3--:R-:W-:Y:S05]  /*9710*/  @!P0 NANOSLEEP.SYNCS 0x989680 ;  /* 0x009896800000895d */ /* 0x008fea0003900000 */
[----:B------:R-:W3:Y:S02]  /*9720*/  @!P0 SYNCS.PHASECHK.TRANS64 P0, [R0+URZ], R3 ;  /* 0x00000003000085a7 */ /* 0x000ee400080010ff */
[----:B---3--:R-:W-:Y:S05]  /*9730*/  @!P0 BRA `(.L_x_184) ;  /* 0xfffffffc00f08947 */ /* 0x008fea000383ffff */
[----:B------:R-:W-:Y:S05]  /*9740*/  BRA `(.L_x_185) ;  /* 0xffffff9c00147947 */ /* 0x000fea000383ffff */
.L_x_59:
[----:B------:R-:W-:-:S07]  /*9750*/  MOV R0, UR5 ;  /* 0x0000000500007c02 */ /* 0x000fce0008000f00 */
.L_x_186:
[----:B-1----:R1:W3:Y:S02]  /*9760*/  SYNCS.PHASECHK.TRANS64.TRYWAIT P0, [R0+URZ], R3 ;  /* 0x00000003000075a7 */ /* 0x0022e400080011ff */
[----:B---3--:R-:W-:Y:S05]  /*9770*/  @!P0 NANOSLEEP.SYNCS 0x989680 ;  /* 0x009896800000895d */ /* 0x008fea0003900000 */
[----:B------:R-:W3:Y:S02]  /*9780*/  @!P0 SYNCS.PHASECHK.TRANS64 P0, [R0+URZ], R3 ;  /* 0x00000003000085a7 */ /* 0x000ee400080010ff */
[----:B---3--:R-:W-:Y:S05]  /*9790*/  @!P0 BRA `(.L_x_186) ;  /* 0xfffffffc00f08947 */ /* 0x008fea000383ffff */
[----:B------:R-:W-:Y:S05]  /*97a0*/  BRA `(.L_x_187) ;  /* 0xffffff9c00207947 */ /* 0x000fea000383ffff */
.L_x_62:
[----:B--2---:R2:W3:Y:S02]  /*97b0*/  SYNCS.PHASECHK.TRANS64.TRYWAIT P0, [R2+URZ+0x1c0], R4 ;  /* 0x0001c004020075a7 */ /* 0x0044e400080011ff */
[----:B---3--:R-:W-:Y:S05]  /*97c0*/  @!P0 NANOSLEEP.SYNCS 0x989680 ;  /* 0x009896800000895d */ /* 0x008fea0003900000 */
[----:B------:R-:W3:Y:S02]  /*97d0*/  @!P0 SYNCS.PHASECHK.TRANS64 P0, [R2+URZ+0x1c0], R4 ;  /* 0x0001c004020085a7 */ /* 0x000ee400080010ff */
[----:B---3--:R-:W-:Y:S05]  /*97e0*/  @!P0 BRA `(.L_x_62) ;  /* 0xfffffffc00f08947 */ /* 0x008fea000383ffff */
[----:B------:R-:W-:Y:S05]  /*97f0*/  BRA `(.L_x_188) ;  /* 0xffffff9c00847947 */ /* 0x000fea000383ffff */
.L_x_63:
[----:B------:R-:W-:-:S07]  /*9800*/  MOV R2, UR4 ;  /* 0x0000000400027c02 */ /* 0x000fce0008000f00 */
.L_x_189:
[----:B--2---:R2:W3:Y:S02]  /*9810*/  SYNCS.PHASECHK.TRANS64.TRYWAIT P0, [R2+URZ+0x170], R5 ;  /* 0x00017005020075a7 */ /* 0x0044e400080011ff */
[----:B---3--:R-:W-:Y:S05]  /*9820*/  @!P0 NANOSLEEP.SYNCS 0x989680 ;  /* 0x009896800000895d */ /* 0x008fea0003900000 */
[----:B------:R-:W3:Y:S02]  /*9830*/  @!P0 SYNCS.PHASECHK.TRANS64 P0, [R2+URZ+0x170], R5 ;  /* 0x00017005020085a7 */ /* 0x000ee400080010ff */
[----:B---3--:R-:W-:Y:S05]  /*9840*/  @!P0 BRA `(.L_x_189) ;  /* 0xfffffffc00f08947 */ /* 0x008fea000383ffff */
[----:B------:R-:W-:Y:S05]  /*9850*/  BRA `(.L_x_190) ;  /* 0xffffff9c00947947 */ /* 0x000fea000383ffff */
.L_x_64:
[----:B--2---:R2:W3:Y:S02]  /*9860*/  SYNCS.PHASECHK.TRANS64.TRYWAIT P1, [R2+URZ+0x160], R4 ;  /* 0x00016004020075a7 */ /* 0x0044e400080211ff */
[----:B---3--:R-:W-:Y:S05]  /*9870*/  @!P1 NANOSLEEP.SYNCS 0x989680 ;  /* 0x009896800000995d */ /* 0x008fea0003900000 */
[----:B------:R-:W3:Y:S02]  /*9880*/  @!P1 SYNCS.PHASECHK.TRANS64 P1, [R2+URZ+0x160], R4 ;  /* 0x00016004020095a7 */ /* 0x000ee400080210ff */
[----:B---3--:R-:W-:Y:S05]  /*9890*/  @!P1 BRA `(.L_x_64) ;  /* 0xfffffffc00f09947 */ /* 0x008fea000383ffff */
[----:B------:R-:W-:Y:S05]  /*98a0*/  BRA `(.L_x_191) ;  /* 0xffffff9c00c47947 */ /* 0x000fea000383ffff */
.L_x_67:
[----:B------:R-:W-:-:S07]  /*98b0*/  MOV R0, UR4 ;  /* 0x0000000400007c02 */ /* 0x000fce0008000f00 */
.L_x_192:
[----:B--2---:R2:W3:Y:S02]  /*98c0*/  SYNCS.PHASECHK.TRANS64.TRYWAIT P0, [R0+URZ+0x170], R2 ;  /* 0x00017002000075a7 */ /* 0x0044e400080011ff */
[----:B---3--:R-:W-:Y:S05]  /*98d0*/  @!P0 NANOSLEEP.SYNCS 0x989680 ;  /* 0x009896800000895d */ /* 0x008fea0003900000 */
[----:B------:R-:W3:Y:S02]  /*98e0*/  @!P0 SYNCS.PHASECHK.TRANS64 P0, [R0+URZ+0x170], R2 ;  /* 0x00017002000085a7 */ /* 0x000ee400080010ff */
[----:B---3--:R-:W-:Y:S05]  /*98f0*/  @!P0 BRA `(.L_x_192) ;  /* 0xfffffffc00f08947 */ /* 0x008fea000383ffff */
[----:B------:R-:W-:Y:S05]  /*9900*/  BRA `(.L_x_66) ;  /* 0xffffffa000187947 */ /* 0x000fea000383ffff */
.L_x_74:
[----:B-1----:R1:W2:Y:S02]  /*9910*/  SYNCS.PHASECHK.TRANS64.TRYWAIT P1, [R0+URZ+0x160], R2 ;  /* 0x00016002000075a7 */ /* 0x0022a400080211ff */
[----:B--2---:R-:W-:Y:S05]  /*9920*/  @!P1 NANOSLEEP.SYNCS 0x989680 ;  /* 0x009896800000995d */ /* 0x004fea0003900000 */
[----:B------:R-:W2:Y:S02]  /*9930*/  @!P1 SYNCS.PHASECHK.TRANS64 P1, [R0+URZ+0x160], R2 ;  /* 0x00016002000095a7 */ /* 0x000ea400080210ff */
[----:B--2---:R-:W-:Y:S05]  /*9940*/  @!P1 BRA `(.L_x_74) ;  /* 0xfffffffc00f09947 */ /* 0x004fea000383ffff */
[----:B------:R-:W-:Y:S05]  /*9950*/  BRA `(.L_x_193) ;  /* 0xffffffa400807947 */ /* 0x000fea000383ffff */
.L_x_75:
[----:B------:R-:W-:-:S07]  /*9960*/  MOV R2, UR23 ;  /* 0x0000001700027c02 */ /* 0x000fce0008000f00 */
.L_x_194:
[----:B-1----:R1:W2:Y:S02]  /*9970*/  SYNCS.PHASECHK.TRANS64.TRYWAIT P0, [R2+URZ+0x1a0], R0 ;  /* 0x0001a000020075a7 */ /* 0x0022a400080011ff */
[----:B--2---:R-:W-:Y:S05]  /*9980*/  @!P0 NANOSLEEP.SYNCS 0x989680 ;  /* 0x009896800000895d */ /* 0x004fea0003900000 */
[----:B------:R-:W2:Y:S02]  /*9990*/  @!P0 SYNCS.PHASECHK.TRANS64 P0, [R2+URZ+0x1a0], R0 ;  /* 0x0001a000020085a7 */ /* 0x000ea400080010ff */
[----:B--2---:R-:W-:Y:S05]  /*99a0*/  @!P0 BRA `(.L_x_194) ;  /* 0xfffffffc00f08947 */ /* 0x004fea000383ffff */
[----:B------:R-:W-:Y:S05]  /*99b0*/  BRA `(.L_x_195) ;  /* 0xffffffa400d07947 */ /* 0x000fea000383ffff */
.L_x_78:
[----:B------:R-:W-:Y:S07]  /*99c0*/  MOV R0, UR5 ;  /* 0x0000000500007c02 */ /* 0x000fee0008000f00 */
.L_x_196:
[----:B-1----:R1:W2:Y:S02]  /*99d0*/  SYNCS.PHASECHK.TRANS64.TRYWAIT P0, [R0+URZ], R2 ;  /* 0x00000002000075a7 */ /* 0x0022a400080011ff */
[----:B--2---:R-:W-:Y:S05]  /*99e0*/  @!P0 NANOSLEEP.SYNCS 0x989680 ;  /* 0x009896800000895d */ /* 0x004fea0003900000 */
[----:B------:R-:W2:Y:S02]  /*99f0*/  @!P0 SYNCS.PHASECHK.TRANS64 P0, [R0+URZ], R2 ;  /* 0x00000002000085a7 */ /* 0x000ea400080010ff */
[----:B--2---:R-:W-:Y:S05]  /*9a00*/  @!P0 BRA `(.L_x_196) ;  /* 0xfffffffc00f08947 */ /* 0x004fea000383ffff */
[----:B------:R-:W-:Y:S05]  /*9a10*/  BRA `(.L_x_77) ;  /* 0xffffffa400ec7947 */ /* 0x000fea000383ffff */
.L_x_81:
[----:B------:R-:W-:-:S07]  /*9a20*/  MOV R0, UR4 ;  /* 0x0000000400007c02 */ /* 0x000fce0008000f00 */
.L_x_197:
[----:B--2---:R2:W4:Y:S02]  /*9a30*/  SYNCS.PHASECHK.TRANS64.TRYWAIT P0, [R0+URZ], R2 ;  /* 0x00000002000075a7 */ /* 0x00452400080011ff */
[----:B----4-:R-:W-:Y:S05]  /*9a40*/  @!P0 NANOSLEEP.SYNCS 0x989680 ;  /* 0x009896800000895d */ /* 0x010fea0003900000 */
[----:B------:R-:W4:Y:S02]  /*9a50*/  @!P0 SYNCS.PHASECHK.TRANS64 P0, [R0+URZ], R2 ;  /* 0x00000002000085a7 */ /* 0x000f2400080010ff */
[----:B----4-:R-:W-:Y:S05]  /*9a60*/  @!P0 BRA `(.L_x_197) ;  /* 0xfffffffc00f08947 */ /* 0x010fea000383ffff */
[----:B------:R-:W-:Y:S05]  /*9a70*/  BRA `(.L_x_198) ;  /* 0xffffffa800a07947 */ /* 0x000fea000383ffff */
.L_x_82:
[----:B------:R-:W-:-:S07]  /*9a80*/  MOV R0, UR5 ;  /* 0x0000000500007c02 */ /* 0x000fce0008000f00 */
.L_x_199:
[----:B-1----:R1:W2:Y:S02]  /*9a90*/  SYNCS.PHASECHK.TRANS64.TRYWAIT P0, [R0+URZ], R3 ;  /* 0x00000003000075a7 */ /* 0x0022a400080011ff */
[----:B--2---:R-:W-:Y:S05]  /*9aa0*/  @!P0 NANOSLEEP.SYNCS 0x989680 ;  /* 0x009896800000895d */ /* 0x004fea0003900000 */
[----:B------:R-:W2:Y:S02]  /*9ab0*/  @!P0 SYNCS.PHASECHK.TRANS64 P0, [R0+URZ], R3 ;  /* 0x00000003000085a7 */ /* 0x000ea400080010ff */
[----:B--2---:R-:W-:Y:S05]  /*9ac0*/  @!P0 BRA `(.L_x_199) ;  /* 0xfffffffc00f08947 */ /* 0x004fea000383ffff */
[----:B------:R-:W-:Y:S05]  /*9ad0*/  BRA `(.L_x_200) ;  /* 0xffffffa800ac7947 */ /* 0x000fea000383ffff */
.L_x_83:
[----:B------:R-:W-:-:S07]  /*9ae0*/  MOV R0, UR5 ;  /* 0x0000000500007c02 */ /* 0x000fce0008000f00 */
.L_x_201:
[----:B-1----:R1:W2:Y:S02]  /*9af0*/  SYNCS.PHASECHK.TRANS64.TRYWAIT P0, [R0+URZ], R3 ;  /* 0x00000003000075a7 */ /* 0x0022a400080011ff */
[----:B--2---:R-:W-:Y:S05]  /*9b00*/  @!P0 NANOSLEEP.SYNCS 0x989680 ;  /* 0x009896800000895d */ /* 0x004fea0003900000 */
[----:B------:R-:W2:Y:S02]  /*9b10*/  @!P0 SYNCS.PHASECHK.TRANS64 P0, [R0+URZ], R3 ;  /* 0x00000003000085a7 */ /* 0x000ea400080010ff */
[----:B--2---:R-:W-:Y:S05]  /*9b20*/  @!P0 BRA `(.L_x_201) ;  /* 0xfffffffc00f08947 */ /* 0x004fea000383ffff */
[----:B------:R-:W-:Y:S05]  /*9b30*/  BRA `(.L_x_202) ;  /* 0xffffffa800b87947 */ /* 0x000fea000383ffff */
.L_x_84:
[----:B-1----:R-:W-:-:S07]  /*9b40*/  MOV R0, UR4 ;  /* 0x0000000400007c02 */ /* 0x002fce0008000f00 */
.L_x_203:
[----:B-1----:R1:W2:Y:S02]  /*9b50*/  SYNCS.PHASECHK.TRANS64.TRYWAIT P0, [R0+URZ], R2 ;  /* 0x00000002000075a7 */ /* 0x0022a400080011ff */
[----:B--2---:R-:W-:Y:S05]  /*9b60*/  @!P0 NANOSLEEP.SYNCS 0x989680 ;  /* 0x009896800000895d */ /* 0x004fea0003900000 */
[----:B------:R-:W2:Y:S02]  /*9b70*/  @!P0 SYNCS.PHASECHK.TRANS64 P0, [R0+URZ], R2 ;  /* 0x00000002000085a7 */ /* 0x000ea400080010ff */
[----:B--2---:R-:W-:Y:S05]  /*9b80*/  @!P0 BRA `(.L_x_203) ;  /* 0xfffffffc00f08947 */ /* 0x004fea000383ffff */
[----:B------:R-:W-:Y:S05]  /*9b90*/  BRA `(.L_x_204) ;  /* 0xffffffa800c47947 */ /* 0x000fea000383ffff */
.L_x_89:
[----:B--2---:R2:W3:Y:S02]  /*9ba0*/  SYNCS.PHASECHK.TRANS64.TRYWAIT P0, [R12+URZ+0x160], R0 ;  /* 0x000160000c0075a7 */ /* 0x0044e400080011ff */
[----:B---3--:R-:W-:Y:S05]  /*9bb0*/  @!P0 NANOSLEEP.SYNCS 0x989680 ;  /* 0x009896800000895d */ /* 0x008fea0003900000 */
[----:B------:R-:W3:Y:S02]  /*9bc0*/  @!P0 SYNCS.PHASECHK.TRANS64 P0, [R12+URZ+0x160], R0 ;  /* 0x000160000c0085a7 */ /* 0x000ee400080010ff */
[----:B---3--:R-:W-:Y:S05]  /*9bd0*/  @!P0 BRA `(.L_x_89) ;  /* 0xfffffffc00f08947 */ /* 0x008fea000383ffff */
[----:B------:R-:W-:Y:S05]  /*9be0*/  BRA `(.L_x_205) ;  /* 0xffffffac00f47947 */ /* 0x000fea000383ffff */
.L_x_92:
[----:B--2---:R-:W-:Y:S07]  /*9bf0*/  MOV R0, UR21 ;  /* 0x0000001500007c02 */ /* 0x004fee0008000f00 */
.L_x_206:
[----:B--2---:R2:W3:Y:S02]  /*9c00*/  SYNCS.PHASECHK.TRANS64.TRYWAIT P2, [R0+URZ+0x158], R6 ;  /* 0x00015806000075a7 */ /* 0x0044e400080411ff */
[----:B---3--:R-:W-:Y:S05]  /*9c10*/  @!P2 NANOSLEEP.SYNCS 0x989680 ;  /* 0x009896800000a95d */ /* 0x008fea0003900000 */
[----:B------:R-:W3:Y:S02]  /*9c20*/  @!P2 SYNCS.PHASECHK.TRANS64 P2, [R0+URZ+0x158], R6 ;  /* 0x000158060000a5a7 */ /* 0x000ee400080410ff */
[----:B---3--:R-:W-:Y:S05]  /*9c30*/  @!P2 BRA `(.L_x_206) ;  /* 0xfffffffc00f0a947 */ /* 0x008fea000383ffff */
[----:B------:R-:W-:Y:S05]  /*9c40*/  BRA `(.L_x_91) ;  /* 0xffffffb4005c7947 */ /* 0x000fea000383ffff */
.L_x_95:
[----:B------:R-:W-:Y:S07]  /*9c50*/  MOV R0, UR21 ;  /* 0x0000001500007c02 */ /* 0x000fee0008000f00 */
.L_x_207:
[----:B--2---:R2:W3:Y:S02]  /*9c60*/  SYNCS.PHASECHK.TRANS64.TRYWAIT P0, [R0+URZ+0x130], R9 ;  /* 0x00013009000075a7 */ /* 0x0044e400080011ff */
[----:B---3--:R-:W-:Y:S05]  /*9c70*/  @!P0 NANOSLEEP.SYNCS 0x989680 ;  /* 0x009896800000895d */ /* 0x008fea0003900000 */
[----:B------:R-:W3:Y:S02]  /*9c80*/  @!P0 SYNCS.PHASECHK.TRANS64 P0, [R0+URZ+0x130], R9 ;  /* 0x00013009000085a7 */ /* 0x000ee400080010ff */
[----:B---3--:R-:W-:Y:S05]  /*9c90*/  @!P0 BRA `(.L_x_207) ;  /* 0xfffffffc00f08947 */ /* 0x008fea000383ffff */
[----:B------:R-:W-:Y:S05]  /*9ca0*/  BRA `(.L_x_208) ;  /* 0xffffffb400b87947 */ /* 0x000fea000383ffff */
.L_x_96:
[----:B------:R-:W-:Y:S07]  /*9cb0*/  MOV R0, UR21 ;  /* 0x0000001500007c02 */ /* 0x000fee0008000f00 */
.L_x_209:
[----:B--2---:R2:W3:Y:S02]  /*9cc0*/  SYNCS.PHASECHK.TRANS64.TRYWAIT P0, [R0+URZ+0x138], R9 ;  /* 0x00013809000075a7 */ /* 0x0044e400080011ff */
[----:B---3--:R-:W-:Y:S05]  /*9cd0*/  @!P0 NANOSLEEP.SYNCS 0x989680 ;  /* 0x009896800000895d */ /* 0x008fea0003900000 */
[----:B------:R-:W3:Y:S02]  /*9ce0*/  @!P0 SYNCS.PHASECHK.TRANS64 P0, [R0+URZ+0x138], R9 ;  /* 0x00013809000085a7 */ /* 0x000ee400080010ff */
[----:B---3--:R-:W-:Y:S05]  /*9cf0*/  @!P0 BRA `(.L_x_209) ;  /* 0xfffffffc00f08947 */ /* 0x008fea000383ffff */
[----:B------:R-:W-:Y:S05]  /*9d00*/  BRA `(.L_x_210) ;  /* 0xffffffb400f07947 */ /* 0x000fea000383ffff */
.L_x_97:
[----:B------:R-:W-:Y:S07]  /*9d10*/  MOV R0, UR21 ;  /* 0x0000001500007c02 */ /* 0x000fee0008000f00 */
.L_x_211:
[----:B--2---:R2:W3:Y:S02]  /*9d20*/  SYNCS.PHASECHK.TRANS64.TRYWAIT P0, [R0+URZ+0x140], R9 ;  /* 0x00014009000075a7 */ /* 0x0044e400080011ff */
[----:B---3--:R-:W-:Y:S05]  /*9d30*/  @!P0 NANOSLEEP.SYNCS 0x989680 ;  /* 0x009896800000895d */ /* 0x008fea0003900000 */
[----:B------:R-:W3:Y:S02]  /*9d40*/  @!P0 SYNCS.PHASECHK.TRANS64 P0, [R0+URZ+0x140], R9 ;  /* 0x00014009000085a7 */ /* 0x000ee400080010ff */
[----:B---3--:R-:W-:Y:S05]  /*9d50*/  @!P0 BRA `(.L_x_211) ;  /* 0xfffffffc00f08947 */ /* 0x008fea000383ffff */
[----:B------:R-:W-:Y:S05]  /*9d60*/  BRA `(.L_x_212) ;  /* 0xffffffb800347947 */ /* 0x000fea000383ffff */
.L_x_98:
[----:B------:R-:W-:Y:S07]  /*9d70*/  MOV R0, UR21 ;  /* 0x0000001500007c02 */ /* 0x000fee0008000f00 */
.L_x_213:
[----:B--2---:R2:W3:Y:S02]  /*9d80*/  SYNCS.PHASECHK.TRANS64.TRYWAIT P0, [R0+URZ+0x148], R9 ;  /* 0x00014809000075a7 */ /* 0x0044e400080011ff */
[----:B---3--:R-:W-:Y:S05]  /*9d90*/  @!P0 NANOSLEEP.SYNCS 0x989680 ;  /* 0x009896800000895d */ /* 0x008fea0003900000 */
[----:B------:R-:W3:Y:S02]  /*9da0*/  @!P0 SYNCS.PHASECHK.TRANS64 P0, [R0+URZ+0x148], R9 ;  /* 0x00014809000085a7 */ /* 0x000ee400080010ff */
[----:B---3--:R-:W-:Y:S05]  /*9db0*/  @!P0 BRA `(.L_x_213) ;  /* 0xfffffffc00f08947 */ /* 0x008fea000383ffff */
[----:B------:R-:W-:Y:S05]  /*9dc0*/  BRA `(.L_x_214) ;  /* 0xffffffb800747947 */ /* 0x000fea000383ffff */
.L_x_100:
[----:B------:R-:W-:-:S07]  /*9dd0*/  MOV R0, UR21 ;  /* 0x0000001500007c02 */ /* 0x000fce0008000f00 */
.L_x_215:
[----:B---3--:R3:W4:Y:S02]  /*9de0*/  SYNCS.PHASECHK.TRANS64.TRYWAIT P0, [R0+URZ+0x130], R2 ;  /* 0x00013002000075a7 */ /* 0x00872400080011ff */
[----:B----4-:R-:W-:Y:S05]  /*9df0*/  @!P0 NANOSLEEP.SYNCS 0x989680 ;  /* 0x009896800000895d */ /* 0x010fea0003900000 */
[----:B------:R-:W4:Y:S02]  /*9e00*/  @!P0 SYNCS.PHASECHK.TRANS64 P0, [R0+URZ+0x130], R2 ;  /* 0x00013002000085a7 */ /* 0x000f2400080010ff */
[----:B----4-:R-:W-:Y:S05]  /*9e10*/  @!P0 BRA `(.L_x_215) ;  /* 0xfffffffc00f08947 */ /* 0x010fea000383ffff */
[----:B------:R-:W-:Y:S05]  /*9e20*/  BRA `(.L_x_216) ;  /* 0xffffffb800ec7947 */ /* 0x000fea000383ffff */
.L_x_101:
[----:B---3--:R-:W-:-:S07]  /*9e30*/  MOV R0, UR21 ;  /* 0x0000001500007c02 */ /* 0x008fce0008000f00 */
.L_x_217:
[----:B---3--:R3:W4:Y:S02]  /*9e40*/  SYNCS.PHASECHK.TRANS64.TRYWAIT P0, [R0+URZ+0x138], R2 ;  /* 0x00013802000075a7 */ /* 0x00872400080011ff */
[----:B----4-:R-:W-:Y:S05]  /*9e50*/  @!P0 NANOSLEEP.SYNCS 0x989680 ;  /* 0x009896800000895d */ /* 0x010fea0003900000 */
[----:B------:R-:W4:Y:S02]  /*9e60*/  @!P0 SYNCS.PHASECHK.TRANS64 P0, [R0+URZ+0x138], R2 ;  /* 0x00013802000085a7 */ /* 0x000f2400080010ff */
[----:B----4-:R-:W-:Y:S05]  /*9e70*/  @!P0 BRA `(.L_x_217) ;  /* 0xfffffffc00f08947 */ /* 0x010fea000383ffff */
[----:B------:R-:W-:Y:S05]  /*9e80*/  BRA `(.L_x_218) ;  /* 0xffffffb800dc7947 */ /* 0x000fea000383ffff */
.L_x_102:
[----:B---3--:R-:W-:-:S07]  /*9e90*/  MOV R0, UR21 ;  /* 0x0000001500007c02 */ /* 0x008fce0008000f00 */
.L_x_219:
[----:B---3--:R3:W4:Y:S02]  /*9ea0*/  SYNCS.PHASECHK.TRANS64.TRYWAIT P0, [R0+URZ+0x140], R2 ;  /* 0x00014002000075a7 */ /* 0x00872400080011ff */
[----:B----4-:R-:W-:Y:S05]  /*9eb0*/  @!P0 NANOSLEEP.SYNCS 0x989680 ;  /* 0x009896800000895d */ /* 0x010fea0003900000 */
[----:B------:R-:W4:Y:S02]  /*9ec0*/  @!P0 SYNCS.PHASECHK.TRANS64 P0, [R0+URZ+0x140], R2 ;  /* 0x00014002000085a7 */ /* 0x000f2400080010ff */
[----:B----4-:R-:W-:Y:S05]  /*9ed0*/  @!P0 BRA `(.L_x_219) ;  /* 0xfffffffc00f08947 */ /* 0x010fea000383ffff */
[----:B------:R-:W-:Y:S05]  /*9ee0*/  BRA `(.L_x_220) ;  /* 0xffffffb800cc7947 */ /* 0x000fea000383ffff */
.L_x_104:
[----:B-1----:R1:W2:Y:S02]  /*9ef0*/  SYNCS.PHASECHK.TRANS64.TRYWAIT P0, [R3+URZ+0x160], R0 ;  /* 0x00016000030075a7 */ /* 0x0022a400080011ff */
[----:B--2---:R-:W-:Y:S05]  /*9f00*/  @!P0 NANOSLEEP.SYNCS 0x989680 ;  /* 0x009896800000895d */ /* 0x004fea0003900000 */
[----:B------:R-:W2:Y:S02]  /*9f10*/  @!P0 SYNCS.PHASECHK.TRANS64 P0, [R3+URZ+0x160], R0 ;  /* 0x00016000030085a7 */ /* 0x000ea400080010ff */
[----:B--2---:R-:W-:Y:S05]  /*9f20*/  @!P0 BRA `(.L_x_104) ;  /* 0xfffffffc00f08947 */ /* 0x004fea000383ffff */
[----:B------:R-:W-:Y:S05]  /*9f30*/  BRA `(.L_x_221) ;  /* 0xffffffbc00987947 */ /* 0x000fea000383ffff */
.L_x_115:
[----:B-1----:R-:W-:Y:S04]  /*9f40*/  MOV R0, UR44 ;  /* 0x0000002c00007c02 */ /* 0x002fe80008000f00 */
[----:B------:R1:W2:Y:S03]  /*9f50*/  SYNCS.PHASECHK.TRANS64.TRYWAIT P1, [R0+URZ+0x110], R3 ;  /* 0x00011003000075a7 */ /* 0x0002a600080211ff */
[----:B--2---:R-:W-:Y:S05]  /*9f60*/  @!P1 NANOSLEEP.SYNCS 0x989680 ;  /* 0x009896800000995d */ /* 0x004fea0003900000 */
[----:B------:R-:W2:Y:S02]  /*9f70*/  @!P1 SYNCS.PHASECHK.TRANS64 P1, [R0+URZ+0x110], R3 ;  /* 0x00011003000095a7 */ /* 0x000ea400080210ff */
[----:B--2---:R-:W-:Y:S05]  /*9f80*/  @!P1 BRA `(.L_x_115) ;  /* 0xfffffffc00ec9947 */ /* 0x004fea000383ffff */
[----:B------:R-:W-:Y:S05]  /*9f90*/  BRA `(.L_x_114) ;  /* 0xffffffc800fc7947 */ /* 0x000fea000383ffff */
.L_x_117:
[----:B-1----:R1:W3:Y:S02]  /*9fa0*/  SYNCS.PHASECHK.TRANS64.TRYWAIT P0, [R26+URZ+0x180], R2 ;  /* 0x000180021a0075a7 */ /* 0x0022e400080011ff */
[----:B---3--:R-:W-:Y:S05]  /*9fb0*/  @!P0 NANOSLEEP.SYNCS 0x989680 ;  /* 0x009896800000895d */ /* 0x008fea0003900000 */
[----:B------:R-:W3:Y:S02]  /*9fc0*/  @!P0 SYNCS.PHASECHK.TRANS64 P0, [R26+URZ+0x180], R2 ;  /* 0x000180021a0085a7 */ /* 0x000ee400080010ff */
[----:B---3--:R-:W-:Y:S05]  /*9fd0*/  @!P0 BRA `(.L_x_117) ;  /* 0xfffffffc00f08947 */ /* 0x008fea000383ffff */
[----:B------:R-:W-:Y:S05]  /*9fe0*/  BRA `(.L_x_116) ;  /* 0xffffffcc00207947 */ /* 0x000fea000383ffff */
.L_x_126:
[----:B---3--:R3:W4:Y:S02]  /*9ff0*/  SYNCS.PHASECHK.TRANS64.TRYWAIT P0, [R4+URZ+0x110], R0 ;  /* 0x00011000040075a7 */ /* 0x00872400080011ff */
[----:B----4-:R-:W-:Y:S05]  /*a000*/  @!P0 NANOSLEEP.SYNCS 0x989680 ;  /* 0x009896800000895d */ /* 0x010fea0003900000 */
[----:B------:R-:W4:Y:S02]  /*a010*/  @!P0 SYNCS.PHASECHK.TRANS64 P0, [R4+URZ+0x110], R0 ;  /* 0x00011000040085a7 */ /* 0x000f2400080010ff */
[----:B----4-:R-:W-:Y:S05]  /*a020*/  @!P0 BRA `(.L_x_126) ;  /* 0xfffffffc00f08947 */ /* 0x010fea000383ffff */
[----:B------:R-:W-:Y:S05]  /*a030*/  BRA `(.L_x_125) ;  /* 0xffffffd4000c7947 */ /* 0x000fea000383ffff */
.L_x_134:
[----:B-1----:R1:W4:Y:S02]  /*a040*/  SYNCS.PHASECHK.TRANS64.TRYWAIT P0, [R2+URZ+0x110], R4 ;  /* 0x00011004020075a7 */ /* 0x00232400080011ff */
[----:B----4-:R-:W-:Y:S05]  /*a050*/  @!P0 NANOSLEEP.SYNCS 0x989680 ;  /* 0x009896800000895d */ /* 0x010fea0003900000 */
[----:B------:R-:W4:Y:S02]  /*a060*/  @!P0 SYNCS.PHASECHK.TRANS64 P0, [R2+URZ+0x110], R4 ;  /* 0x00011004020085a7 */ /* 0x000f2400080010ff */
[----:B----4-:R-:W-:Y:S05]  /*a070*/  @!P0 BRA `(.L_x_134) ;  /* 0xfffffffc00f08947 */ /* 0x010fea000383ffff */
[----:B------:R-:W-:Y:S05]  /*a080*/  BRA `(.L_x_133) ;  /* 0xffffffdc001c7947 */ /* 0x000fea000383ffff */
.L_x_142:
[----:B---3--:R3:W4:Y:S02]  /*a090*/  SYNCS.PHASECHK.TRANS64.TRYWAIT P0, [R3+URZ+0x110], R0 ;  /* 0x00011000030075a7 */ /* 0x00872400080011ff */
[----:B----4-:R-:W-:Y:S05]  /*a0a0*/  @!P0 NANOSLEEP.SYNCS 0x989680 ;  /* 0x009896800000895d */ /* 0x010fea0003900000 */
[----:B------:R-:W4:Y:S02]  /*a0b0*/  @!P0 SYNCS.PHASECHK.TRANS64 P0, [R3+URZ+0x110], R0 ;  /* 0x00011000030085a7 */ /* 0x000f2400080010ff */
[----:B----4-:R-:W-:Y:S05]  /*a0c0*/  @!P0 BRA `(.L_x_142) ;  /* 0xfffffffc00f08947 */ /* 0x010fea000383ffff */
[----:B------:R-:W-:Y:S05]  /*a0d0*/  BRA `(.L_x_141) ;  /* 0xffffffe400287947 */ /* 0x000fea000383ffff */
        .weak           $__internal_0_$__cuda_sm10x_tcgen05_guardrail_trap_col_being_dealloced_not_returned_by_alloc
        .type           $__internal_0_$__cuda_sm10x_tcgen05_guardrail_trap_col_being_dealloced_not_returned_by_alloc,@function
        .size           $__internal_0_$__cuda_sm10x_tcgen05_guardrail_trap_col_being_dealloced_not_returned_by_alloc,($__internal_1_$__cuda_sm10x_tcgen05_guardrail_trap_phase_invalid_during_alloc - $__internal_0_$__cuda_sm10x_tcgen05_guardrail_trap_col_being_dealloced_not_returned_by_alloc)
$__internal_0_$__cuda_sm10x_tcgen05_guardrail_trap_col_being_dealloced_not_returned_by_alloc:
[----:B------:R-:W-:Y:S05]  /*a0e0*/  BPT.TRAP 0x1 ;  /* 0x000000040000795c */ /* 0x000fea0000300000 */
[----:B------:R-:W-:-:S04]  /*a0f0*/  HFMA2 R3, -RZ, RZ, 0, 0 ;  /* 0x00000000ff037431 */ /* 0x000fc800000001ff */
[----:B------:R-:W-:Y:S05]  /*a100*/  RET.REL.NODEC R2 `(_ZN7cutlass13device_kernelINS_4gemm6kernel13GemmUniversalIN4cute5tupleIJiiiiEEENS1_10collective13CollectiveMmaINS1_35MainloopSm100TmaUmmaWarpSpecializedILi17ELi2ELi4ENS5_IJNS4_1CILi4EEENSA_ILi2EEENSA_ILi1EEEEEEEENS5_IJNSA_ILi64EEENSA_ILi128EEENSA_ILi32EEEEEENS_10bfloat16_tENS5_IJlSD_lEEESK_SL_NS4_8TiledMMAINS4_8MMA_AtomIJNS4_20SM100_MMA_F16BF16_SSISK_SK_fLi64ELi128ELNS4_4UMMA5MajorE0ELSQ_0ELNSP_7ScaleInE0ELSR_0EEEEEENS4_6LayoutINS5_IJSD_SD_SD_EEENS5_IJNSA_ILi0EEESW_SW_EEEEENS5_IJNS4_10UnderscoreESZ_SZ_EEEEENS4_23SM90_TMA_LOAD_MULTICASTENS4_14ComposedLayoutINS4_7SwizzleILi2ELi4ELi3EEENS4_18smem_ptr_flag_bitsILi16EEENSU_INS5_IJNSA_ILi8EEESI_EEENS5_IJSI_SD_EEEEEEEvNS4_8identityES12_S1C_vS1D_EENS_8epilogue10collective18CollectiveEpilogueINS1F_23Sm100TmaWarpSpecializedILi4ELi2ELi16ELb1ELb0EEEJSJ_NS5_IJNSU_ISG_SD_EENSU_ISI_SD_EEEEESK_SL_SK_SL_NS1F_6fusion15FusionCallbacksIS1J_NS1N_17LinearCombinationISK_fSK_fLNS_15FloatRoundStyleE2EEESJ_S1M_JEEENS4_5SM1004TMEM4LOAD26SM100_TMEM_LOAD_16dp256b4xENS4_13SM90_TMA_LOADES1C_NS4_17SM75_U32x4_LDSM_NENS4_14SM90_TMA_STOREES1C_NS4_17SM90_U32x4_STSM_NENS4_39AutoVectorizingCopyWithAssumedAlignmentILi128EEEEEEvvEEEEvNT_6ParamsE) ;  /* 0xffffff5c02bc7950 */ /* 0x000fea0003c3ffff */
        .weak           $__internal_1_$__cuda_sm10x_tcgen05_guardrail_trap_phase_invalid_during_alloc
        .type           $__internal_1_$__cuda_sm10x_tcgen05_guardrail_trap_phase_invalid_during_alloc,@function
        .size           $__internal_1_$__cuda_sm10x_tcgen05_guardrail_trap_phase_invalid_during_alloc,($__internal_2_$__cuda_sm10x_tcgen05_guardrail_trap_unallocated_columns_being_dealloced - $__internal_1_$__cuda_sm10x_tcgen05_guardrail_trap_phase_invalid_during_alloc)
$__internal_1_$__cuda_sm10x_tcgen05_guardrail_trap_phase_invalid_during_alloc:
[----:B------:R-:W-:Y:S05]  /*a110*/  BPT.TRAP 0x1 ;  /* 0x000000040000795c */ /* 0x000fea0000300000 */
[----:B------:R-:W-:-:S04]  /*a120*/  MOV R5, 0x0 ;  /* 0x0000000000057802 */ /* 0x000fc80000000f00 */
[----:B------:R-:W-:Y:S05]  /*a130*/  RET.REL.NODEC R4 `(_ZN7cutlass13device_kernelINS_4gemm6kernel13GemmUniversalIN4cute5tupleIJiiiiEEENS1_10collective13CollectiveMmaINS1_35MainloopSm100TmaUmmaWarpSpecializedILi17ELi2ELi4ENS5_IJNS4_1CILi4EEENSA_ILi2EEENSA_ILi1EEEEEEEENS5_IJNSA_ILi64EEENSA_ILi128EEENSA_ILi32EEEEEENS_10bfloat16_tENS5_IJlSD_lEEESK_SL_NS4_8TiledMMAINS4_8MMA_AtomIJNS4_20SM100_MMA_F16BF16_SSISK_SK_fLi64ELi128ELNS4_4UMMA5MajorE0ELSQ_0ELNSP_7ScaleInE0ELSR_0EEEEEENS4_6LayoutINS5_IJSD_SD_SD_EEENS5_IJNSA_ILi0EEESW_SW_EEEEENS5_IJNS4_10UnderscoreESZ_SZ_EEEEENS4_23SM90_TMA_LOAD_MULTICASTENS4_14ComposedLayoutINS4_7SwizzleILi2ELi4ELi3EEENS4_18smem_ptr_flag_bitsILi16EEENSU_INS5_IJNSA_ILi8EEESI_EEENS5_IJSI_SD_EEEEEEEvNS4_8identityES12_S1C_vS1D_EENS_8epilogue10collective18CollectiveEpilogueINS1F_23Sm100TmaWarpSpecializedILi4ELi2ELi16ELb1ELb0EEEJSJ_NS5_IJNSU_ISG_SD_EENSU_ISI_SD_EEEEESK_SL_SK_SL_NS1F_6fusion15FusionCallbacksIS1J_NS1N_17LinearCombinationISK_fSK_fLNS_15FloatRoundStyleE2EEESJ_S1M_JEEENS4_5SM1004TMEM4LOAD26SM100_TMEM_LOAD_16dp256b4xENS4_13SM90_TMA_LOADES1C_NS4_17SM75_U32x4_LDSM_NENS4_14SM90_TMA_STOREES1C_NS4_17SM90_U32x4_STSM_NENS4_39AutoVectorizingCopyWithAssumedAlignmentILi128EEEEEEvvEEEEvNT_6ParamsE) ;  /* 0xffffff5c04b07950 */ /* 0x000fea0003c3ffff */
        .weak           $__internal_2_$__cuda_sm10x_tcgen05_guardrail_trap_unallocated_columns_being_dealloced
        .type           $__internal_2_$__cuda_sm10x_tcgen05_guardrail_trap_unallocated_columns_being_dealloced,@function
        .size           $__internal_2_$__cuda_sm10x_tcgen05_guardrail_trap_unallocated_columns_being_dealloced,(.L_x_223 - $__internal_2_$__cuda_sm10x_tcgen05_guardrail_trap_unallocated_columns_being_dealloced)
$__internal_2_$__cuda_sm10x_tcgen05_guardrail_trap_unallocated_columns_being_dealloced:
[----:B------:R-:W-:Y:S05]  /*a140*/  BPT.TRAP 0x1 ;  /* 0x000000040000795c */ /* 0x000fea0000300000 */
[----:B------:R-:W-:-:S04]  /*a150*/  HFMA2 R3, -RZ, RZ, 0, 0 ;  /* 0x00000000ff037431 */ /* 0x000fc800000001ff */
[----:B------:R-:W-:Y:S05]  /*a160*/  RET.REL.NODEC R2 `(_ZN7cutlass13device_kernelINS_4gemm6kernel13GemmUniversalIN4cute5tupleIJiiiiEEENS1_10collective13CollectiveMmaINS1_35MainloopSm100TmaUmmaWarpSpecializedILi17ELi2ELi4ENS5_IJNS4_1CILi4EEENSA_ILi2EEENSA_ILi1EEEEEEEENS5_IJNSA_ILi64EEENSA_ILi128EEENSA_ILi32EEEEEENS_10bfloat16_tENS5_IJlSD_lEEESK_SL_NS4_8TiledMMAINS4_8MMA_AtomIJNS4_20SM100_MMA_F16BF16_SSISK_SK_fLi64ELi128ELNS4_4UMMA5MajorE0ELSQ_0ELNSP_7ScaleInE0ELSR_0EEEEEENS4_6LayoutINS5_IJSD_SD_SD_EEENS5_IJNSA_ILi0EEESW_SW_EEEEENS5_IJNS4_10UnderscoreESZ_SZ_EEEEENS4_23SM90_TMA_LOAD_MULTICASTENS4_14ComposedLayoutINS4_7SwizzleILi2ELi4ELi3EEENS4_18smem_ptr_flag_bitsILi16EEENSU_INS5_IJNSA_ILi8EEESI_EEENS5_IJSI_SD_EEEEEEEvNS4_8identityES12_S1C_vS1D_EENS_8epilogue10collective18CollectiveEpilogueINS1F_23Sm100TmaWarpSpecializedILi4ELi2ELi16ELb1ELb0EEEJSJ_NS5_IJNSU_ISG_SD_EENSU_ISI_SD_EEEEESK_SL_SK_SL_NS1F_6fusion15FusionCallbacksIS1J_NS1N_17LinearCombinationISK_fSK_fLNS_15FloatRoundStyleE2EEESJ_S1M_JEEENS4_5SM1004TMEM4LOAD26SM100_TMEM_LOAD_16dp256b4xENS4_13SM90_TMA_LOADES1C_NS4_17SM75_U32x4_LDSM_NENS4_14SM90_TMA_STOREES1C_NS4_17SM90_U32x4_STSM_NENS4_39AutoVectorizingCopyWithAssumedAlignmentILi128EEEEEEvvEEEEvNT_6ParamsE) ;  /* 0xffffff5c02a47950 */ /* 0x000fea0003c3ffff */
.L_x_222:
[----:B------:R-:W-:-:S00]  /*a170*/  BRA `(.L_x_222) ;  /* 0xfffffffc00fc7947 */ /* 0x000fc0000383ffff */
[----:B------:R-:W-:-:S00]  /*a180*/  NOP ;  /* 0x0000000000007918 */ /* 0x000fc00000000000 */
[----:B------:R-:W-:-:S00]  /*a190*/  NOP ;  /* 0x0000000000007918 */ /* 0x000fc00000000000 */
[----:B------:R-:W-:-:S00]  /*a1a0*/  NOP ;  /* 0x0000000000007918 */ /* 0x000fc00000000000 */
[----:B------:R-:W-:-:S00]  /*a1b0*/  NOP ;  /* 0x0000000000007918 */ /* 0x000fc00000000000 */
[----:B------:R-:W-:-:S00]  /*a1c0*/  NOP ;  /* 0x0000000000007918 */ /* 0x000fc00000000000 */
[----:B------:R-:W-:-:S00]  /*a1d0*/  NOP ;  /* 0x0000000000007918 */ /* 0x000fc00000000000 */
[----:B------:R-:W-:-:S00]  /*a1e0*/  NOP ;  /* 0x0000000000007918 */ /* 0x000fc00000000000 */
[----:B------:R-:W-:-:S00]  /*a1f0*/  NOP ;  /* 0x0000000000007918 */ /* 0x000fc00000000000 */
.L_x_223:


//--------------------- .nv.global.init           --------------------------
	.section	.nv.global.init,"aw",@progbits
.nv.global.init:
	.type		$str$27,@object
	.size		$str$27,($str$28 - $str$27)
$str$27:
        /*0000*/ 	.byte	0x28, 0x61, 0x64, 0x64, 0x72, 0x65, 0x73, 0x73, 0x20, 0x26, 0x20, 0x6d, 0x61, 0x73, 0x6b, 0x29
        /*0010*/ 	.byte	0x20, 0x3d, 0x3d, 0x20, 0x30, 0x00
	.type		$str$28,@object
	.size		$str$28,($str$26 - $str$28)
$str$28:
        /*0016*/ 	.byte	0x2f, 0x74, 0x6d, 0x70, 0x2f, 0x63, 0x75, 0x74, 0x6c, 0x61, 0x73, 0x73, 0x5f, 0x73, 0x77, 0x65
        /*0026*/ 	.byte	0x65, 0x70, 0x5f, 0x73, 0x72, 0x63, 0x2f, 0x69, 0x6e, 0x63, 0x6c, 0x75, 0x64, 0x65, 0x2f, 0x63
        /*0036*/ 	.byte	0x75, 0x74, 0x65, 0x2f, 0x70, 0x6f, 0x69, 0x6e, 0x74, 0x65, 0x72, 0x5f, 0x66, 0x6c, 0x61, 0x67
        /*0046*/ 	.byte	0x67, 0x65, 0x64, 0x2e, 0x68, 0x70, 0x70, 0x00
	.type		$str$26,@object
	.size		$str$26,($str$25 - $str$26)
$str$26:
        /*004e*/ 	.byte	0x2f, 0x74, 0x6d, 0x70, 0x2f, 0x63, 0x75, 0x74, 0x6c, 0x61, 0x73, 0x73, 0x5f, 0x73, 0x77, 0x65
        /*005e*/ 	.byte	0x65, 0x70, 0x5f, 0x73, 0x72, 0x63, 0x2f, 0x69, 0x6e, 0x63, 0x6c, 0x75, 0x64, 0x65, 0x2f, 0x63
        /*006e*/ 	.byte	0x75, 0x74, 0x65, 0x2f, 0x61, 0x74, 0x6f, 0x6d, 0x2f, 0x63, 0x6f, 0x70, 0x79, 0x5f, 0x74, 0x72
        /*007e*/ 	.byte	0x61, 0x69, 0x74, 0x73, 0x5f, 0x73, 0x6d, 0x31, 0x30, 0x30, 0x2e, 0x68, 0x70, 0x70, 0x00
	.type		$str$25,@object
	.size		$str$25,(__unnamed_1 - $str$25)
$str$25:
        /*008d*/ 	.byte	0x28, 0x28, 0x75, 0x69, 0x6e, 0x74, 0x33, 0x32, 0x5f, 0x74, 0x28, 0x74, 0x68, 0x72, 0x65, 0x61
        /*009d*/ 	.byte	0x64, 0x49, 0x64, 0x78, 0x2e, 0x78, 0x29, 0x20, 0x2f, 0x20, 0x33, 0x32, 0x29, 0x20, 0x25, 0x20
        /*00ad*/ 	.byte	0x34, 0x29, 0x20, 0x3d, 0x3d, 0x20, 0x28, 0x28, 0x28, 0x74, 0x6d, 0x65, 0x6d, 0x5f, 0x61, 0x64
        /*00bd*/ 	.byte	0x64, 0x72, 0x20, 0x3e, 0x3e, 0x20, 0x31, 0x36, 0x29, 0x20, 0x2f, 0x20, 0x33, 0x32, 0x29, 0x20
        /*00cd*/ 	.byte	0x25, 0x20, 0x34, 0x29, 0x00
	.type		__unnamed_1,@object
	.size		__unnamed_1,(__unnamed_2 - __unnamed_1)
__unnamed_1:
        /*00d2*/ 	.byte	0x61, 0x75, 0x74, 0x6f, 0x20, 0x63, 0x75, 0x74, 0x65, 0x3a, 0x3a, 0x61, 0x73, 0x5f, 0x70, 0x6f
        /* <DEDUP_REMOVED lines=24> */
        /*0262*/ 	.byte	0x30, 0x34, 0x38, 0x3e, 0x3e, 0x3e, 0x3e, 0x5d, 0x00
	.type		__unnamed_2,@object
	.size		__unnamed_2,(.L_2 - __unnamed_2)
__unnamed_2:
        /* <DEDUP_REMOVED lines=45> */
        /*053b*/ 	.byte	0x3e, 0x3e, 0x3e, 0x5d, 0x00
.L_2:


//--------------------- .nv.shared._ZN7cutlass13device_kernelINS_4gemm6kernel13GemmUniversalIN4cute5tupleIJiiiiEEENS1_10collective13CollectiveMmaINS1_35MainloopSm100TmaUmmaWarpSpecializedILi17ELi2ELi4ENS5_IJNS4_1CILi4EEENSA_ILi2EEENSA_ILi1EEEEEEEENS5_IJNSA_ILi64EEENSA_ILi128EEENSA_ILi32EEEEEENS_10bfloat16_tENS5_IJlSD_lEEESK_SL_NS4_8TiledMMAINS4_8MMA_AtomIJNS4_20SM100_MMA_F16BF16_SSISK_SK_fLi64ELi128ELNS4_4UMMA5MajorE0ELSQ_0ELNSP_7ScaleInE0ELSR_0EEEEEENS4_6LayoutINS5_IJSD_SD_SD_EEENS5_IJNSA_ILi0EEESW_SW_EEEEENS5_IJNS4_10UnderscoreESZ_SZ_EEEEENS4_23SM90_TMA_LOAD_MULTICASTENS4_14ComposedLayoutINS4_7SwizzleILi2ELi4ELi3EEENS4_18smem_ptr_flag_bitsILi16EEENSU_INS5_IJNSA_ILi8EEESI_EEENS5_IJSI_SD_EEEEEEEvNS4_8identityES12_S1C_vS1D_EENS_8epilogue10collective18CollectiveEpilogueINS1F_23Sm100TmaWarpSpecializedILi4ELi2ELi16ELb1ELb0EEEJSJ_NS5_IJNSU_ISG_SD_EENSU_ISI_SD_EEEEESK_SL_SK_SL_NS1F_6fusion15FusionCallbacksIS1J_NS1N_17LinearCombinationISK_fSK_fLNS_15FloatRoundStyleE2EEESJ_S1M_JEEENS4_5SM1004TMEM4LOAD26SM100_TMEM_LOAD_16dp256b4xENS4_13SM90_TMA_LOADES1C_NS4_17SM75_U32x4_LDSM_NENS4_14SM90_TMA_STOREES1C_NS4_17SM90_U32x4_STSM_NENS4_39AutoVectorizingCopyWithAssumedAlignmentILi128EEEEEEvvEEEEvNT_6ParamsE --------------------------
	.section	.nv.shared._ZN7cutlass13device_kernelINS_4gemm6kernel13GemmUniversalIN4cute5tupleIJiiiiEEENS1_10collective13CollectiveMmaINS1_35MainloopSm100TmaUmmaWarpSpecializedILi17ELi2ELi4ENS5_IJNS4_1CILi4EEENSA_ILi2EEENSA_ILi1EEEEEEEENS5_IJNSA_ILi64EEENSA_ILi128EEENSA_ILi32EEEEEENS_10bfloat16_tENS5_IJlSD_lEEESK_SL_NS4_8TiledMMAINS4_8MMA_AtomIJNS4_20SM100_MMA_F16BF16_SSISK_SK_fLi64ELi128ELNS4_4UMMA5MajorE0ELSQ_0ELNSP_7ScaleInE0ELSR_0EEEEEENS4_6LayoutINS5_IJSD_SD_SD_EEENS5_IJNSA_ILi0EEESW_SW_EEEEENS5_IJNS4_10UnderscoreESZ_SZ_EEEEENS4_23SM90_TMA_LOAD_MULTICASTENS4_14ComposedLayoutINS4_7SwizzleILi2ELi4ELi3EEENS4_18smem_ptr_flag_bitsILi16EEENSU_INS5_IJNSA_ILi8EEESI_EEENS5_IJSI_SD_EEEEEEEvNS4_8identityES12_S1C_vS1D_EENS_8epilogue10collective18CollectiveEpilogueINS1F_23Sm100TmaWarpSpecializedILi4ELi2ELi16ELb1ELb0EEEJSJ_NS5_IJNSU_ISG_SD_EENSU_ISI_SD_EEEEESK_SL_SK_SL_NS1F_6fusion15FusionCallbacksIS1J_NS1N_17LinearCombinationISK_fSK_fLNS_15FloatRoundStyleE2EEESJ_S1M_JEEENS4_5SM1004TMEM4LOAD26SM100_TMEM_LOAD_16dp256b4xENS4_13SM90_TMA_LOADES1C_NS4_17SM75_U32x4_LDSM_NENS4_14SM90_TMA_STOREES1C_NS4_17SM90_U32x4_STSM_NENS4_39AutoVectorizingCopyWithAssumedAlignmentILi128EEEEEEvvEEEEvNT_6ParamsE,"aw",@nobits
	.sectionflags	@""
	.align	16
	.zero		1024


//--------------------- .nv.shared.reserved.0     --------------------------
	.section	.nv.shared.reserved.0,"aw",@nobits
	.weak		__nv_reservedSMEM_offset_0_alias
	.size		__nv_reservedSMEM_offset_0_alias, 0, 64
	.other		__nv_reservedSMEM_offset_0_alias,@"STO_CUDA_RESERVED_SHARED STV_DEFAULT"
__nv_reservedSMEM_offset_0_alias:
	.zero		0
.nv.shared.reserved.0:
	.zero		64
	.weak		__nv_reservedSMEM_tcgen05_partition
	.type		__nv_reservedSMEM_tcgen05_partition,@object
	.size		__nv_reservedSMEM_tcgen05_partition,(.L_0 - __nv_reservedSMEM_tcgen05_partition)
__nv_reservedSMEM_tcgen05_partition:
	.zero		32
.L_0:


//--------------------- .nv.global                --------------------------
	.section	.nv.global,"aw",@nobits
.nv.global:
	.type		_ZN40_INTERNAL_67835983_4_k_cu_b1e21c3a_310134cute1_E,@object
	.size		_ZN40_INTERNAL_67835983_4_k_cu_b1e21c3a_310134cute1_E,(_ZN40_INTERNAL_67835983_4_k_cu_b1e21c3a_310134cuda3std3__45__cpo6cbeginE - _ZN40_INTERNAL_67835983_4_k_cu_b1e21c3a_310134cute1_E)
_ZN40_INTERNAL_67835983_4_k_cu_b1e21c3a_310134cute1_E:
	.zero		1
	.type		_ZN40_INTERNAL_67835983_4_k_cu_b1e21c3a_310134cuda3std3__45__cpo6cbeginE,@object
	.size		_ZN40_INTERNAL_67835983_4_k_cu_b1e21c3a_310134cuda3std3__45__cpo6cbeginE,(_ZN40_INTERNAL_67835983_4_k_cu_b1e21c3a_310134cuda3std3__48in_placeE - _ZN40_INTERNAL_67835983_4_k_cu_b1e21c3a_310134cuda3std3__45__cpo6cbeginE)
_ZN40_INTERNAL_67835983_4_k_cu_b1e21c3a_310134cuda3std3__45__cpo6cbeginE:
	.zero		1
	.type		_ZN40_INTERNAL_67835983_4_k_cu_b1e21c3a_310134cuda3std3__48in_placeE,@object
	.size		_ZN40_INTERNAL_67835983_4_k_cu_b1e21c3a_310134cuda3std3__48in_placeE,(_ZN40_INTERNAL_67835983_4_k_cu_b1e21c3a_310134cuda3std6ranges3__45__cpo9iter_moveE - _ZN40_INTERNAL_67835983_4_k_cu_b1e21c3a_310134cuda3std3__48in_placeE)
_ZN40_INTERNAL_67835983_4_k_cu_b1e21c3a_310134cuda3std3__48in_placeE:
	.zero		1
	.type		_ZN40_INTERNAL_67835983_4_k_cu_b1e21c3a_310134cuda3std6ranges3__45__cpo9iter_moveE,@object
	.size		_ZN40_INTERNAL_67835983_4_k_cu_b1e21c3a_310134cuda3std6ranges3__45__cpo9iter_moveE,(_ZN40_INTERNAL_67835983_4_k_cu_b1e21c3a_310134cuda3std3__45__cpo5beginE - _ZN40_INTERNAL_67835983_4_k_cu_b1e21c3a_310134cuda3std6ranges3__45__cpo9iter_moveE)
_ZN40_INTERNAL_67835983_4_k_cu_b1e21c3a_310134cuda3std6ranges3__45__cpo9iter_moveE:
	.zero		1
	.type		_ZN40_INTERNAL_67835983_4_k_cu_b1e21c3a_310134cuda3std3__45__cpo5beginE,@object
	.size		_ZN40_INTERNAL_67835983_4_k_cu_b1e21c3a_310134cuda3std3__45__cpo5beginE,(_ZN40_INTERNAL_67835983_4_k_cu_b1e21c3a_310134cuda3std3__442_GLOBAL__N__67835983_4_k_cu_b1e21c3a_310136ignoreE - _ZN40_INTERNAL_67835983_4_k_cu_b1e21c3a_310134cuda3std3__45__cpo5beginE)
_ZN40_INTERNAL_67835983_4_k_cu_b1e21c3a_310134cuda3std3__45__cpo5beginE:
	.zero		1
	.type		_ZN40_INTERNAL_67835983_4_k_cu_b1e21c3a_310134cuda3std3__442_GLOBAL__N__67835983_4_k_cu_b1e21c3a_310136ignoreE,@object
	.size		_ZN40_INTERNAL_67835983_4_k_cu_b1e21c3a_310134cuda3std3__442_GLOBAL__N__67835983_4_k_cu_b1e21c3a_310136ignoreE,(_ZN40_INTERNAL_67835983_4_k_cu_b1e21c3a_310134cute7productE - _ZN40_INTERNAL_67835983_4_k_cu_b1e21c3a_310134cuda3std3__442_GLOBAL__N__67835983_4_k_cu_b1e21c3a_310136ignoreE)
_ZN40_INTERNAL_67835983_4_k_cu_b1e21c3a_310134cuda3std3__442_GLOBAL__N__67835983_4_k_cu_b1e21c3a_310136ignoreE:
	.zero		1
	.type		_ZN40_INTERNAL_67835983_4_k_cu_b1e21c3a_310134cute7productE,@object
	.size		_ZN40_INTERNAL_67835983_4_k_cu_b1e21c3a_310134cute7productE,(_ZN40_INTERNAL_67835983_4_k_cu_b1e21c3a_310134cuda3std3__45__cpo3endE - _ZN40_INTERNAL_67835983_4_k_cu_b1e21c3a_310134cute7productE)
_ZN40_INTERNAL_67835983_4_k_cu_b1e21c3a_310134cute7productE:
	.zero		1
	.type		_ZN40_INTERNAL_67835983_4_k_cu_b1e21c3a_310134cuda3std3__45__cpo3endE,@object
	.size		_ZN40_INTERNAL_67835983_4_k_cu_b1e21c3a_310134cuda3std3__45__cpo3endE,(_ZN40_INTERNAL_67835983_4_k_cu_b1e21c3a_310134cuda3std3__419piecewise_constructE - _ZN40_INTERNAL_67835983_4_k_cu_b1e21c3a_310134cuda3std3__45__cpo3endE)
_ZN40_INTERNAL_67835983_4_k_cu_b1e21c3a_310134cuda3std3__45__cpo3endE:
	.zero		1
	.type		_ZN40_INTERNAL_67835983_4_k_cu_b1e21c3a_310134cuda3std3__419piecewise_constructE,@object
	.size		_ZN40_INTERNAL_67835983_4_k_cu_b1e21c3a_310134cuda3std3__419piecewise_constructE,(_ZN40_INTERNAL_67835983_4_k_cu_b1e21c3a_310134cuda3std3__45__cpo4cendE - _ZN40_INTERNAL_67835983_4_k_cu_b1e21c3a_310134cuda3std3__419piecewise_constructE)
_ZN40_INTERNAL_67835983_4_k_cu_b1e21c3a_310134cuda3std3__419piecewise_constructE:
	.zero		1
	.type		_ZN40_INTERNAL_67835983_4_k_cu_b1e21c3a_310134cuda3std3__45__cpo4cendE,@object
	.size		_ZN40_INTERNAL_67835983_4_k_cu_b1e21c3a_310134cuda3std3__45__cpo4cendE,(_ZN40_INTERNAL_67835983_4_k_cu_b1e21c3a_310134cuda3std6ranges3__45__cpo4swapE - _ZN40_INTERNAL_67835983_4_k_cu_b1e21c3a_310134cuda3std3__45__cpo4cendE)
_ZN40_INTERNAL_67835983_4_k_cu_b1e21c3a_310134cuda3std3__45__cpo4cendE:
	.zero		1
	.type		_ZN40_INTERNAL_67835983_4_k_cu_b1e21c3a_310134cuda3std6ranges3__45__cpo4swapE,@object
	.size		_ZN40_INTERNAL_67835983_4_k_cu_b1e21c3a_310134cuda3std6ranges3__45__cpo4swapE,(.L_10 - _ZN40_INTERNAL_67835983_4_k_cu_b1e21c3a_310134cuda3std6ranges3__45__cpo4swapE)
_ZN40_INTERNAL_67835983_4_k_cu_b1e21c3a_310134cuda3std6ranges3__45__cpo4swapE:
	.zero		1
.L_10:


//--------------------- .nv.constant0._ZN7cutlass13device_kernelINS_4gemm6kernel13GemmUniversalIN4cute5tupleIJiiiiEEENS1_10collective13CollectiveMmaINS1_35MainloopSm100TmaUmmaWarpSpecializedILi17ELi2ELi4ENS5_IJNS4_1CILi4EEENSA_ILi2EEENSA_ILi1EEEEEEEENS5_IJNSA_ILi64EEENSA_ILi128EEENSA_ILi32EEEEEENS_10bfloat16_tENS5_IJlSD_lEEESK_SL_NS4_8TiledMMAINS4_8MMA_AtomIJNS4_20SM100_MMA_F16BF16_SSISK_SK_fLi64ELi128ELNS4_4UMMA5MajorE0ELSQ_0ELNSP_7ScaleInE0ELSR_0EEEEEENS4_6LayoutINS5_IJSD_SD_SD_EEENS5_IJNSA_ILi0EEESW_SW_EEEEENS5_IJNS4_10UnderscoreESZ_SZ_EEEEENS4_23SM90_TMA_LOAD_MULTICASTENS4_14ComposedLayoutINS4_7SwizzleILi2ELi4ELi3EEENS4_18smem_ptr_flag_bitsILi16EEENSU_INS5_IJNSA_ILi8EEESI_EEENS5_IJSI_SD_EEEEEEEvNS4_8identityES12_S1C_vS1D_EENS_8epilogue10collective18CollectiveEpilogueINS1F_23Sm100TmaWarpSpecializedILi4ELi2ELi16ELb1ELb0EEEJSJ_NS5_IJNSU_ISG_SD_EENSU_ISI_SD_EEEEESK_SL_SK_SL_NS1F_6fusion15FusionCallbacksIS1J_NS1N_17LinearCombinationISK_fSK_fLNS_15FloatRoundStyleE2EEESJ_S1M_JEEENS4_5SM1004TMEM4LOAD26SM100_TMEM_LOAD_16dp256b4xENS4_13SM90_TMA_LOADES1C_NS4_17SM75_U32x4_LDSM_NENS4_14SM90_TMA_STOREES1C_NS4_17SM90_U32x4_STSM_NENS4_39AutoVectorizingCopyWithAssumedAlignmentILi128EEEEEEvvEEEEvNT_6ParamsE --------------------------
	.section	.nv.constant0._ZN7cutlass13device_kernelINS_4gemm6kernel13GemmUniversalIN4cute5tupleIJiiiiEEENS1_10collective13CollectiveMmaINS1_35MainloopSm100TmaUmmaWarpSpecializedILi17ELi2ELi4ENS5_IJNS4_1CILi4EEENSA_ILi2EEENSA_ILi1EEEEEEEENS5_IJNSA_ILi64EEENSA_ILi128EEENSA_ILi32EEEEEENS_10bfloat16_tENS5_IJlSD_lEEESK_SL_NS4_8TiledMMAINS4_8MMA_AtomIJNS4_20SM100_MMA_F16BF16_SSISK_SK_fLi64ELi128ELNS4_4UMMA5MajorE0ELSQ_0ELNSP_7ScaleInE0ELSR_0EEEEEENS4_6LayoutINS5_IJSD_SD_SD_EEENS5_IJNSA_ILi0EEESW_SW_EEEEENS5_IJNS4_10UnderscoreESZ_SZ_EEEEENS4_23SM90_TMA_LOAD_MULTICASTENS4_14ComposedLayoutINS4_7SwizzleILi2ELi4ELi3EEENS4_18smem_ptr_flag_bitsILi16EEENSU_INS5_IJNSA_ILi8EEESI_EEENS5_IJSI_SD_EEEEEEEvNS4_8identityES12_S1C_vS1D_EENS_8epilogue10collective18CollectiveEpilogueINS1F_23Sm100TmaWarpSpecializedILi4ELi2ELi16ELb1ELb0EEEJSJ_NS5_IJNSU_ISG_SD_EENSU_ISI_SD_EEEEESK_SL_SK_SL_NS1F_6fusion15FusionCallbacksIS1J_NS1N_17LinearCombinationISK_fSK_fLNS_15FloatRoundStyleE2EEESJ_S1M_JEEENS4_5SM1004TMEM4LOAD26SM100_TMEM_LOAD_16dp256b4xENS4_13SM90_TMA_LOADES1C_NS4_17SM75_U32x4_LDSM_NENS4_14SM90_TMA_STOREES1C_NS4_17SM90_U32x4_STSM_NENS4_39AutoVectorizingCopyWithAssumedAlignmentILi128EEEEEEvvEEEEvNT_6ParamsE,"a",@progbits
	.sectionflags	@""
	.align	4
.nv.constant0._ZN7cutlass13device_kernelINS_4gemm6kernel13GemmUniversalIN4cute5tupleIJiiiiEEENS1_10collective13CollectiveMmaINS1_35MainloopSm100TmaUmmaWarpSpecializedILi17ELi2ELi4ENS5_IJNS4_1CILi4EEENSA_ILi2EEENSA_ILi1EEEEEEEENS5_IJNSA_ILi64EEENSA_ILi128EEENSA_ILi32EEEEEENS_10bfloat16_tENS5_IJlSD_lEEESK_SL_NS4_8TiledMMAINS4_8MMA_AtomIJNS4_20SM100_MMA_F16BF16_SSISK_SK_fLi64ELi128ELNS4_4UMMA5MajorE0ELSQ_0ELNSP_7ScaleInE0ELSR_0EEEEEENS4_6LayoutINS5_IJSD_SD_SD_EEENS5_IJNSA_ILi0EEESW_SW_EEEEENS5_IJNS4_10UnderscoreESZ_SZ_EEEEENS4_23SM90_TMA_LOAD_MULTICASTENS4_14ComposedLayoutINS4_7SwizzleILi2ELi4ELi3EEENS4_18smem_ptr_flag_bitsILi16EEENSU_INS5_IJNSA_ILi8EEESI_EEENS5_IJSI_SD_EEEEEEEvNS4_8identityES12_S1C_vS1D_EENS_8epilogue10collective18CollectiveEpilogueINS1F_23Sm100TmaWarpSpecializedILi4ELi2ELi16ELb1ELb0EEEJSJ_NS5_IJNSU_ISG_SD_EENSU_ISI_SD_EEEEESK_SL_SK_SL_NS1F_6fusion15FusionCallbacksIS1J_NS1N_17LinearCombinationISK_fSK_fLNS_15FloatRoundStyleE2EEESJ_S1M_JEEENS4_5SM1004TMEM4LOAD26SM100_TMEM_LOAD_16dp256b4xENS4_13SM90_TMA_LOADES1C_NS4_17SM75_U32x4_LDSM_NENS4_14SM90_TMA_STOREES1C_NS4_17SM90_U32x4_STSM_NENS4_39AutoVectorizingCopyWithAssumedAlignmentILi128EEEEEEvvEEEEvNT_6ParamsE:
	.zero		2944


//--------------------- SYMBOLS --------------------------

	.type		.nv.reservedSmem.offset0,@object
	.size		.nv.reservedSmem.offset0,0x4
	.type		.nv.reservedSmem.cap,@object
	.size		.nv.reservedSmem.cap,0x4
	.type		__assertfail,@function
